//
// Generated by NVIDIA NVVM Compiler
//
// Compiler Build ID: CL-36424714
// Cuda compilation tools, release 13.0, V13.0.88
// Based on NVVM 20.0.0
//

.version 9.0
.target sm_100
.address_size 64

	// .globl	_Z24bit_stream_add1_parallelPjS_S_m
.extern .func  (.param .b32 func_retval0) vprintf
(
	.param .b64 vprintf_param_0,
	.param .b64 vprintf_param_1
)
;
.extern .func __assertfail
(
	.param .b64 __assertfail_param_0,
	.param .b64 __assertfail_param_1,
	.param .b32 __assertfail_param_2,
	.param .b64 __assertfail_param_3,
	.param .b64 __assertfail_param_4
)
;
.global .align 4 .u32 carry_global;
.global .align 4 .u32 propagate_global;
.global .align 4 .u32 flag_global;
.global .align 4 .u32 carry_global_lock;
.global .align 4 .u32 propagate_global_lock;
.global .align 4 .u32 flag_global_lock;
.global .align 1 .b8 __unnamed_1[93] = {118, 111, 105, 100, 32, 98, 105, 116, 95, 115, 116, 114, 101, 97, 109, 95, 97, 100, 100, 50, 95, 112, 97, 114, 97, 108, 108, 101, 108, 40, 117, 110, 115, 105, 103, 110, 101, 100, 32, 105, 110, 116, 32, 42, 44, 32, 117, 110, 115, 105, 103, 110, 101, 100, 32, 105, 110, 116, 32, 42, 44, 32, 117, 110, 115, 105, 103, 110, 101, 100, 32, 105, 110, 116, 32, 42, 44, 32, 117, 110, 115, 105, 103, 110, 101, 100, 32, 108, 111, 110, 103, 41};
// _ZZ24bit_stream_add2_parallelPjS_S_mE11carry_block has been demoted
// _ZZ24bit_stream_add2_parallelPjS_S_mE15propagate_block has been demoted
// _ZZ24bit_stream_add2_parallelPjS_S_mE10carry_lock has been demoted
// _ZZ24bit_stream_add2_parallelPjS_S_mE14propagate_lock has been demoted
.global .align 1 .b8 $str[10] = {109, 117, 120, 116, 101, 58, 37, 100, 10};
.global .align 1 .b8 $str$1[16] = {109, 117, 120, 116, 101, 95, 119, 104, 105, 108, 101, 58, 37, 100, 10};
.global .align 1 .b8 $str$2[11] = {109, 117, 120, 116, 101, 50, 58, 37, 100, 10};
.global .align 1 .b8 $str$3[15] = {112, 114, 111, 112, 97, 95, 108, 111, 99, 107, 58, 37, 100, 10};
.global .align 1 .b8 $str$4[16] = {112, 114, 111, 112, 97, 95, 108, 111, 99, 107, 50, 58, 37, 100, 10};
.global .align 1 .b8 $str$5[20] = {99, 97, 114, 114, 121, 95, 98, 108, 111, 99, 107, 95, 116, 109, 112, 58, 37, 117, 10};
.global .align 1 .b8 $str$6[32] = {67, 72, 69, 67, 75, 95, 76, 79, 67, 75, 40, 102, 108, 97, 103, 95, 103, 108, 111, 98, 97, 108, 44, 32, 48, 41, 32, 33, 61, 32, 48};
.global .align 1 .b8 $str$7[27] = {47, 116, 109, 112, 47, 115, 97, 115, 115, 95, 99, 117, 95, 49, 102, 113, 52, 100, 116, 97, 113, 47, 107, 46, 99, 117};
.global .align 1 .b8 $str$8[21] = {99, 97, 114, 114, 121, 95, 98, 108, 111, 99, 107, 95, 48, 95, 48, 58, 32, 37, 117, 10};
.global .align 1 .b8 $str$9[22] = {99, 97, 114, 114, 121, 95, 98, 108, 111, 99, 107, 95, 120, 95, 49, 45, 58, 32, 37, 117, 10};
.global .align 1 .b8 $str$10[22] = {99, 97, 114, 114, 121, 95, 98, 108, 111, 99, 107, 95, 49, 45, 95, 48, 58, 32, 37, 117, 10};
.global .align 1 .b8 $str$11[20] = {99, 97, 114, 114, 121, 95, 98, 108, 111, 99, 107, 95, 112, 114, 101, 58, 37, 117, 10};
.global .align 1 .b8 $str$12[16] = {102, 108, 97, 103, 95, 103, 108, 111, 98, 97, 108, 58, 37, 117, 10};
.global .align 1 .b8 $str$13[6] = {119, 97, 105, 116, 58};
.global .align 1 .b8 $str$14[8] = {40, 110, 117, 109, 58, 37, 117};
.global .align 1 .b8 $str$15[9] = {99, 111, 117, 110, 116, 58, 37, 117};
.global .align 1 .b8 $str$16[5] = {37, 117, 10, 41};
.global .align 1 .b8 $str$17[16] = {99, 97, 114, 114, 121, 95, 98, 108, 111, 99, 107, 58, 37, 117, 10};

.visible .entry _Z24bit_stream_add1_parallelPjS_S_m(
	.param .u64 .ptr .align 1 _Z24bit_stream_add1_parallelPjS_S_m_param_0,
	.param .u64 .ptr .align 1 _Z24bit_stream_add1_parallelPjS_S_m_param_1,
	.param .u64 .ptr .align 1 _Z24bit_stream_add1_parallelPjS_S_m_param_2,
	.param .u64 _Z24bit_stream_add1_parallelPjS_S_m_param_3
)
{


	ret;

}
	// .globl	_Z24bit_stream_add2_parallelPjS_S_m
.visible .entry _Z24bit_stream_add2_parallelPjS_S_m(
	.param .u64 .ptr .align 1 _Z24bit_stream_add2_parallelPjS_S_m_param_0,
	.param .u64 .ptr .align 1 _Z24bit_stream_add2_parallelPjS_S_m_param_1,
	.param .u64 .ptr .align 1 _Z24bit_stream_add2_parallelPjS_S_m_param_2,
	.param .u64 _Z24bit_stream_add2_parallelPjS_S_m_param_3
)
{
	.local .align 8 .b8 	__local_depot1[24];
	.reg .b64 	%SP;
	.reg .b64 	%SPL;
	.reg .pred 	%p<51>;
	.reg .b32 	%r<332>;
	.reg .b64 	%rd<214>;
	// demoted variable
	.shared .align 4 .u32 _ZZ24bit_stream_add2_parallelPjS_S_mE11carry_block;
	// demoted variable
	.shared .align 4 .u32 _ZZ24bit_stream_add2_parallelPjS_S_mE15propagate_block;
	// demoted variable
	.shared .align 4 .u32 _ZZ24bit_stream_add2_parallelPjS_S_mE10carry_lock;
	// demoted variable
	.shared .align 4 .u32 _ZZ24bit_stream_add2_parallelPjS_S_mE14propagate_lock;
	mov.u64 	%SPL, __local_depot1;
	cvta.local.u64 	%SP, %SPL;
	ld.param.u64 	%rd17, [_Z24bit_stream_add2_parallelPjS_S_m_param_0];
	ld.param.u64 	%rd18, [_Z24bit_stream_add2_parallelPjS_S_m_param_1];
	ld.param.u64 	%rd19, [_Z24bit_stream_add2_parallelPjS_S_m_param_2];
	cvta.to.global.u64 	%rd20, %rd19;
	cvta.to.global.u64 	%rd21, %rd18;
	cvta.to.global.u64 	%rd22, %rd17;
	add.u64 	%rd1, %SPL, 8;
	add.u64 	%rd2, %SPL, 8;
	add.u64 	%rd3, %SPL, 8;
	add.u64 	%rd4, %SPL, 8;
	add.u64 	%rd5, %SPL, 8;
	add.u64 	%rd6, %SPL, 8;
	add.u64 	%rd7, %SPL, 16;
	mov.u32 	%r1, %ctaid.x;
	mov.u32 	%r2, %ntid.x;
	mov.u32 	%r3, %tid.x;
	mad.lo.s32 	%r4, %r1, %r2, %r3;
	mul.wide.u32 	%rd30, %r4, 4;
	add.s64 	%rd8, %rd22, %rd30;
	ld.global.u32 	%r21, [%rd8];
	add.s64 	%rd9, %rd21, %rd30;
	ld.global.u32 	%r22, [%rd9];
	add.s32 	%r23, %r22, %r21;
	add.s64 	%rd10, %rd20, %rd30;
	st.global.u32 	[%rd10], %r23;
	setp.ne.s32 	%p1, %r3, 0;
	@%p1 bra 	$L__BB1_2;
	mov.b32 	%r24, 0;
	st.shared.u32 	[_ZZ24bit_stream_add2_parallelPjS_S_mE11carry_block], %r24;
	st.shared.u32 	[_ZZ24bit_stream_add2_parallelPjS_S_mE15propagate_block], %r24;
	st.shared.u32 	[_ZZ24bit_stream_add2_parallelPjS_S_mE10carry_lock], %r24;
	st.shared.u32 	[_ZZ24bit_stream_add2_parallelPjS_S_mE14propagate_lock], %r24;
$L__BB1_2:
	bar.sync 	0;
	ld.shared.u32 	%r25, [_ZZ24bit_stream_add2_parallelPjS_S_mE14propagate_lock];
	st.local.u32 	[%rd7], %r25;
	mov.u64 	%rd31, $str$3;
	cvta.global.u64 	%rd32, %rd31;
	add.u64 	%rd33, %SP, 16;
	{ // callseq 0, 0
	.param .b64 param0;
	st.param.b64 	[param0], %rd32;
	.param .b64 param1;
	st.param.b64 	[param1], %rd33;
	.param .b32 retval0;
	call.uni (retval0), 
	vprintf, 
	(
	param0, 
	param1
	);
	ld.param.b32 	%r26, [retval0];
	} // callseq 0
	ld.shared.u32 	%r28, [_ZZ24bit_stream_add2_parallelPjS_S_mE14propagate_lock];
	add.u64 	%rd34, %SP, 0;
	add.u64 	%rd35, %SPL, 0;
	st.local.u32 	[%rd35], %r28;
	mov.u64 	%rd36, $str;
	cvta.global.u64 	%rd37, %rd36;
	{ // callseq 1, 0
	.param .b64 param0;
	st.param.b64 	[param0], %rd37;
	.param .b64 param1;
	st.param.b64 	[param1], %rd34;
	.param .b32 retval0;
	call.uni (retval0), 
	vprintf, 
	(
	param0, 
	param1
	);
	ld.param.b32 	%r29, [retval0];
	} // callseq 1
	atom.relaxed.shared.cas.b32 	%r31, [_ZZ24bit_stream_add2_parallelPjS_S_mE14propagate_lock], 0, 1;
	setp.eq.s32 	%p2, %r31, 0;
	@%p2 bra 	$L__BB1_5;
	mov.u64 	%rd40, $str$1;
$L__BB1_4:
	ld.shared.u32 	%r32, [_ZZ24bit_stream_add2_parallelPjS_S_mE14propagate_lock];
	cvta.to.local.u64 	%rd39, %rd34;
	st.local.u32 	[%rd39], %r32;
	cvta.global.u64 	%rd41, %rd40;
	{ // callseq 2, 0
	.param .b64 param0;
	st.param.b64 	[param0], %rd41;
	.param .b64 param1;
	st.param.b64 	[param1], %rd34;
	.param .b32 retval0;
	call.uni (retval0), 
	vprintf, 
	(
	param0, 
	param1
	);
	ld.param.b32 	%r33, [retval0];
	} // callseq 2
	atom.relaxed.shared.cas.b32 	%r35, [_ZZ24bit_stream_add2_parallelPjS_S_mE14propagate_lock], 0, 1;
	setp.ne.s32 	%p3, %r35, 0;
	@%p3 bra 	$L__BB1_4;
$L__BB1_5:
	ld.shared.u32 	%r36, [_ZZ24bit_stream_add2_parallelPjS_S_mE14propagate_lock];
	cvta.to.local.u64 	%rd43, %rd34;
	st.local.u32 	[%rd43], %r36;
	mov.u64 	%rd44, $str$2;
	cvta.global.u64 	%rd45, %rd44;
	{ // callseq 3, 0
	.param .b64 param0;
	st.param.b64 	[param0], %rd45;
	.param .b64 param1;
	st.param.b64 	[param1], %rd34;
	.param .b32 retval0;
	call.uni (retval0), 
	vprintf, 
	(
	param0, 
	param1
	);
	ld.param.b32 	%r37, [retval0];
	} // callseq 3
	ld.global.u32 	%r39, [%rd10];
	setp.eq.s32 	%p4, %r39, -1;
	mov.b32 	%r40, 1;
	shl.b32 	%r41, %r40, %r3;
	selp.b32 	%r42, %r41, 0, %p4;
	ld.shared.u32 	%r43, [_ZZ24bit_stream_add2_parallelPjS_S_mE15propagate_block];
	or.b32  	%r44, %r42, %r43;
	st.shared.u32 	[_ZZ24bit_stream_add2_parallelPjS_S_mE15propagate_block], %r44;
	atom.shared.exch.b32 	%r45, [_ZZ24bit_stream_add2_parallelPjS_S_mE14propagate_lock], 0;
	ld.shared.u32 	%r46, [_ZZ24bit_stream_add2_parallelPjS_S_mE14propagate_lock];
	st.local.u32 	[%rd7], %r46;
	mov.u64 	%rd46, $str$4;
	cvta.global.u64 	%rd47, %rd46;
	add.u64 	%rd48, %SP, 16;
	{ // callseq 4, 0
	.param .b64 param0;
	st.param.b64 	[param0], %rd47;
	.param .b64 param1;
	st.param.b64 	[param1], %rd48;
	.param .b32 retval0;
	call.uni (retval0), 
	vprintf, 
	(
	param0, 
	param1
	);
	ld.param.b32 	%r47, [retval0];
	} // callseq 4
	ld.global.u32 	%r49, [%rd8];
	ld.global.u32 	%r50, [%rd9];
	and.b32  	%r51, %r50, %r49;
	shr.u32 	%r52, %r51, 31;
	shr.u32 	%r53, %r49, 31;
	ld.global.u32 	%r54, [%rd10];
	setp.gt.s32 	%p5, %r54, -1;
	setp.lt.s32 	%p6, %r50, 0;
	and.pred  	%p7, %p6, %p5;
	selp.u32 	%r55, 1, 0, %p7;
	xor.b32  	%r56, %r53, %r55;
	or.b32  	%r5, %r56, %r52;
	st.local.u32 	[%rd7], %r5;
	mov.u64 	%rd49, $str$5;
	cvta.global.u64 	%rd50, %rd49;
	{ // callseq 5, 0
	.param .b64 param0;
	st.param.b64 	[param0], %rd50;
	.param .b64 param1;
	st.param.b64 	[param1], %rd48;
	.param .b32 retval0;
	call.uni (retval0), 
	vprintf, 
	(
	param0, 
	param1
	);
	ld.param.b32 	%r57, [retval0];
	} // callseq 5
	or.b32  	%r59, %r4, %r1;
	setp.ne.s32 	%p8, %r59, 0;
	@%p8 bra 	$L__BB1_18;
	ld.global.u32 	%r60, [flag_global];
	and.b32  	%r61, %r60, 1;
	setp.eq.b32 	%p9, %r61, 1;
	@%p9 bra 	$L__BB1_8;
	mov.u64 	%rd51, $str$6;
	cvta.global.u64 	%rd52, %rd51;
	mov.u64 	%rd53, $str$7;
	cvta.global.u64 	%rd54, %rd53;
	mov.u64 	%rd55, __unnamed_1;
	cvta.global.u64 	%rd56, %rd55;
	{ // callseq 6, 0
	.param .b64 param0;
	st.param.b64 	[param0], %rd52;
	.param .b64 param1;
	st.param.b64 	[param1], %rd54;
	.param .b32 param2;
	st.param.b32 	[param2], 91;
	.param .b64 param3;
	st.param.b64 	[param3], %rd56;
	.param .b64 param4;
	st.param.b64 	[param4], 1;
	call.uni 
	__assertfail, 
	(
	param0, 
	param1, 
	param2, 
	param3, 
	param4
	);
	} // callseq 6
$L__BB1_8:
	ld.shared.u32 	%r62, [_ZZ24bit_stream_add2_parallelPjS_S_mE10carry_lock];
	cvta.to.local.u64 	%rd58, %rd34;
	st.local.u32 	[%rd58], %r62;
	mov.u64 	%rd59, $str;
	cvta.global.u64 	%rd60, %rd59;
	{ // callseq 7, 0
	.param .b64 param0;
	st.param.b64 	[param0], %rd60;
	.param .b64 param1;
	st.param.b64 	[param1], %rd34;
	.param .b32 retval0;
	call.uni (retval0), 
	vprintf, 
	(
	param0, 
	param1
	);
	ld.param.b32 	%r63, [retval0];
	} // callseq 7
	atom.relaxed.shared.cas.b32 	%r65, [_ZZ24bit_stream_add2_parallelPjS_S_mE10carry_lock], 0, 1;
	setp.eq.s32 	%p10, %r65, 0;
	@%p10 bra 	$L__BB1_11;
	mov.u64 	%rd63, $str$1;
$L__BB1_10:
	ld.shared.u32 	%r66, [_ZZ24bit_stream_add2_parallelPjS_S_mE10carry_lock];
	cvta.to.local.u64 	%rd62, %rd34;
	st.local.u32 	[%rd62], %r66;
	cvta.global.u64 	%rd64, %rd63;
	{ // callseq 8, 0
	.param .b64 param0;
	st.param.b64 	[param0], %rd64;
	.param .b64 param1;
	st.param.b64 	[param1], %rd34;
	.param .b32 retval0;
	call.uni (retval0), 
	vprintf, 
	(
	param0, 
	param1
	);
	ld.param.b32 	%r67, [retval0];
	} // callseq 8
	atom.relaxed.shared.cas.b32 	%r69, [_ZZ24bit_stream_add2_parallelPjS_S_mE10carry_lock], 0, 1;
	setp.ne.s32 	%p11, %r69, 0;
	@%p11 bra 	$L__BB1_10;
$L__BB1_11:
	ld.shared.u32 	%r70, [_ZZ24bit_stream_add2_parallelPjS_S_mE10carry_lock];
	add.u64 	%rd65, %SP, 0;
	add.u64 	%rd66, %SPL, 0;
	st.local.u32 	[%rd66], %r70;
	mov.u64 	%rd67, $str$2;
	cvta.global.u64 	%rd68, %rd67;
	{ // callseq 9, 0
	.param .b64 param0;
	st.param.b64 	[param0], %rd68;
	.param .b64 param1;
	st.param.b64 	[param1], %rd65;
	.param .b32 retval0;
	call.uni (retval0), 
	vprintf, 
	(
	param0, 
	param1
	);
	ld.param.b32 	%r71, [retval0];
	} // callseq 9
	ld.global.u32 	%r73, [carry_global];
	ld.shared.u32 	%r74, [_ZZ24bit_stream_add2_parallelPjS_S_mE11carry_block];
	or.b32  	%r75, %r74, %r73;
	st.shared.u32 	[_ZZ24bit_stream_add2_parallelPjS_S_mE11carry_block], %r75;
	atom.shared.exch.b32 	%r76, [_ZZ24bit_stream_add2_parallelPjS_S_mE10carry_lock], 0;
	ld.global.u32 	%r77, [carry_global_lock];
	add.u64 	%rd11, %SPL, 0;
	st.local.u32 	[%rd11], %r77;
	mov.u64 	%rd70, $str;
	cvta.global.u64 	%rd71, %rd70;
	{ // callseq 10, 0
	.param .b64 param0;
	st.param.b64 	[param0], %rd71;
	.param .b64 param1;
	st.param.b64 	[param1], %rd65;
	.param .b32 retval0;
	call.uni (retval0), 
	vprintf, 
	(
	param0, 
	param1
	);
	ld.param.b32 	%r78, [retval0];
	} // callseq 10
	atom.relaxed.global.cas.b32 	%r80, [carry_global_lock], 0, 1;
	setp.eq.s32 	%p12, %r80, 0;
	@%p12 bra 	$L__BB1_14;
	mov.u64 	%rd72, $str$1;
$L__BB1_13:
	ld.global.u32 	%r81, [carry_global_lock];
	st.local.u32 	[%rd11], %r81;
	cvta.global.u64 	%rd73, %rd72;
	{ // callseq 11, 0
	.param .b64 param0;
	st.param.b64 	[param0], %rd73;
	.param .b64 param1;
	st.param.b64 	[param1], %rd65;
	.param .b32 retval0;
	call.uni (retval0), 
	vprintf, 
	(
	param0, 
	param1
	);
	ld.param.b32 	%r82, [retval0];
	} // callseq 11
	atom.relaxed.global.cas.b32 	%r84, [carry_global_lock], 0, 1;
	setp.ne.s32 	%p13, %r84, 0;
	@%p13 bra 	$L__BB1_13;
$L__BB1_14:
	ld.global.u32 	%r85, [carry_global_lock];
	st.local.u32 	[%rd11], %r85;
	mov.u64 	%rd75, $str$2;
	cvta.global.u64 	%rd76, %rd75;
	add.u64 	%rd77, %SP, 0;
	{ // callseq 12, 0
	.param .b64 param0;
	st.param.b64 	[param0], %rd76;
	.param .b64 param1;
	st.param.b64 	[param1], %rd77;
	.param .b32 retval0;
	call.uni (retval0), 
	vprintf, 
	(
	param0, 
	param1
	);
	ld.param.b32 	%r86, [retval0];
	} // callseq 12
	ld.global.u32 	%r88, [carry_global];
	and.b32  	%r89, %r88, -2;
	st.global.u32 	[carry_global], %r89;
	atom.global.exch.b32 	%r90, [carry_global_lock], 0;
	membar.gl;
	ld.global.u32 	%r91, [flag_global_lock];
	add.u64 	%rd12, %SPL, 0;
	st.local.u32 	[%rd12], %r91;
	mov.u64 	%rd79, $str;
	cvta.global.u64 	%rd80, %rd79;
	{ // callseq 13, 0
	.param .b64 param0;
	st.param.b64 	[param0], %rd80;
	.param .b64 param1;
	st.param.b64 	[param1], %rd77;
	.param .b32 retval0;
	call.uni (retval0), 
	vprintf, 
	(
	param0, 
	param1
	);
	ld.param.b32 	%r92, [retval0];
	} // callseq 13
	atom.relaxed.global.cas.b32 	%r94, [flag_global_lock], 0, 1;
	setp.eq.s32 	%p14, %r94, 0;
	@%p14 bra 	$L__BB1_17;
	mov.u64 	%rd81, $str$1;
$L__BB1_16:
	ld.global.u32 	%r95, [flag_global_lock];
	st.local.u32 	[%rd12], %r95;
	cvta.global.u64 	%rd82, %rd81;
	{ // callseq 14, 0
	.param .b64 param0;
	st.param.b64 	[param0], %rd82;
	.param .b64 param1;
	st.param.b64 	[param1], %rd77;
	.param .b32 retval0;
	call.uni (retval0), 
	vprintf, 
	(
	param0, 
	param1
	);
	ld.param.b32 	%r96, [retval0];
	} // callseq 14
	atom.relaxed.global.cas.b32 	%r98, [flag_global_lock], 0, 1;
	setp.ne.s32 	%p15, %r98, 0;
	@%p15 bra 	$L__BB1_16;
$L__BB1_17:
	ld.global.u32 	%r99, [flag_global_lock];
	st.local.u32 	[%rd12], %r99;
	cvta.global.u64 	%rd85, %rd75;
	{ // callseq 15, 0
	.param .b64 param0;
	st.param.b64 	[param0], %rd85;
	.param .b64 param1;
	st.param.b64 	[param1], %rd77;
	.param .b32 retval0;
	call.uni (retval0), 
	vprintf, 
	(
	param0, 
	param1
	);
	ld.param.b32 	%r100, [retval0];
	} // callseq 15
	ld.global.u32 	%r102, [flag_global];
	and.b32  	%r103, %r102, -2;
	st.global.u32 	[flag_global], %r103;
	atom.global.exch.b32 	%r104, [flag_global_lock], 0;
	ld.shared.u32 	%r105, [_ZZ24bit_stream_add2_parallelPjS_S_mE11carry_block];
	st.local.u32 	[%rd7], %r105;
	mov.u64 	%rd87, $str$8;
	cvta.global.u64 	%rd88, %rd87;
	add.u64 	%rd89, %SP, 16;
	{ // callseq 16, 0
	.param .b64 param0;
	st.param.b64 	[param0], %rd88;
	.param .b64 param1;
	st.param.b64 	[param1], %rd89;
	.param .b32 retval0;
	call.uni (retval0), 
	vprintf, 
	(
	param0, 
	param1
	);
	ld.param.b32 	%r106, [retval0];
	} // callseq 16
$L__BB1_18:
	add.s32 	%r6, %r2, -1;
	setp.ge.u32 	%p16, %r3, %r6;
	@%p16 bra 	$L__BB1_23;
	ld.shared.u32 	%r108, [_ZZ24bit_stream_add2_parallelPjS_S_mE10carry_lock];
	add.u64 	%rd90, %SP, 0;
	add.u64 	%rd13, %SPL, 0;
	st.local.u32 	[%rd13], %r108;
	mov.u64 	%rd91, $str;
	cvta.global.u64 	%rd92, %rd91;
	{ // callseq 17, 0
	.param .b64 param0;
	st.param.b64 	[param0], %rd92;
	.param .b64 param1;
	st.param.b64 	[param1], %rd90;
	.param .b32 retval0;
	call.uni (retval0), 
	vprintf, 
	(
	param0, 
	param1
	);
	ld.param.b32 	%r109, [retval0];
	} // callseq 17
	atom.relaxed.shared.cas.b32 	%r111, [_ZZ24bit_stream_add2_parallelPjS_S_mE10carry_lock], 0, 1;
	setp.eq.s32 	%p17, %r111, 0;
	@%p17 bra 	$L__BB1_22;
	mov.u64 	%rd93, $str$1;
$L__BB1_21:
	ld.shared.u32 	%r112, [_ZZ24bit_stream_add2_parallelPjS_S_mE10carry_lock];
	st.local.u32 	[%rd13], %r112;
	cvta.global.u64 	%rd94, %rd93;
	{ // callseq 18, 0
	.param .b64 param0;
	st.param.b64 	[param0], %rd94;
	.param .b64 param1;
	st.param.b64 	[param1], %rd90;
	.param .b32 retval0;
	call.uni (retval0), 
	vprintf, 
	(
	param0, 
	param1
	);
	ld.param.b32 	%r113, [retval0];
	} // callseq 18
	atom.relaxed.shared.cas.b32 	%r115, [_ZZ24bit_stream_add2_parallelPjS_S_mE10carry_lock], 0, 1;
	setp.ne.s32 	%p18, %r115, 0;
	@%p18 bra 	$L__BB1_21;
$L__BB1_22:
	ld.shared.u32 	%r116, [_ZZ24bit_stream_add2_parallelPjS_S_mE10carry_lock];
	st.local.u32 	[%rd13], %r116;
	mov.u64 	%rd96, $str$2;
	cvta.global.u64 	%rd97, %rd96;
	{ // callseq 19, 0
	.param .b64 param0;
	st.param.b64 	[param0], %rd97;
	.param .b64 param1;
	st.param.b64 	[param1], %rd90;
	.param .b32 retval0;
	call.uni (retval0), 
	vprintf, 
	(
	param0, 
	param1
	);
	ld.param.b32 	%r117, [retval0];
	} // callseq 19
	add.s32 	%r119, %r3, 1;
	shl.b32 	%r120, %r5, %r119;
	ld.shared.u32 	%r121, [_ZZ24bit_stream_add2_parallelPjS_S_mE11carry_block];
	or.b32  	%r122, %r121, %r120;
	st.shared.u32 	[_ZZ24bit_stream_add2_parallelPjS_S_mE11carry_block], %r122;
	atom.shared.exch.b32 	%r123, [_ZZ24bit_stream_add2_parallelPjS_S_mE10carry_lock], 0;
	st.local.u32 	[%rd7], %r122;
	mov.u64 	%rd99, $str$9;
	cvta.global.u64 	%rd100, %rd99;
	add.u64 	%rd101, %SP, 16;
	{ // callseq 20, 0
	.param .b64 param0;
	st.param.b64 	[param0], %rd100;
	.param .b64 param1;
	st.param.b64 	[param1], %rd101;
	.param .b32 retval0;
	call.uni (retval0), 
	vprintf, 
	(
	param0, 
	param1
	);
	ld.param.b32 	%r124, [retval0];
	} // callseq 20
$L__BB1_23:
	setp.ne.s32 	%p19, %r3, %r6;
	@%p19 bra 	$L__BB1_33;
	add.s32 	%r7, %r1, 1;
	mov.u32 	%r8, %nctaid.x;
	mov.u64 	%rd103, flag_global;
	rem.u32 	%r9, %r7, %r8;
$L__BB1_25:
	cvta.global.u64 	%rd102, %rd103;
	// begin inline asm
	ld.global.nc.u32 %r126, [%rd102];
	// end inline asm
	mov.b32 	%r127, 1;
	shl.b32 	%r10, %r127, %r9;
	and.b32  	%r128, %r10, %r126;
	setp.ne.s32 	%p20, %r128, 0;
	@%p20 bra 	$L__BB1_25;
	ld.global.u32 	%r129, [carry_global_lock];
	st.local.u32 	[%rd6], %r129;
	mov.u64 	%rd104, $str;
	cvta.global.u64 	%rd105, %rd104;
	add.u64 	%rd106, %SP, 8;
	{ // callseq 21, 0
	.param .b64 param0;
	st.param.b64 	[param0], %rd105;
	.param .b64 param1;
	st.param.b64 	[param1], %rd106;
	.param .b32 retval0;
	call.uni (retval0), 
	vprintf, 
	(
	param0, 
	param1
	);
	ld.param.b32 	%r130, [retval0];
	} // callseq 21
	atom.relaxed.global.cas.b32 	%r132, [carry_global_lock], 0, 1;
	setp.eq.s32 	%p21, %r132, 0;
	@%p21 bra 	$L__BB1_29;
	mov.u64 	%rd107, $str$1;
$L__BB1_28:
	ld.global.u32 	%r133, [carry_global_lock];
	st.local.u32 	[%rd6], %r133;
	cvta.global.u64 	%rd108, %rd107;
	{ // callseq 22, 0
	.param .b64 param0;
	st.param.b64 	[param0], %rd108;
	.param .b64 param1;
	st.param.b64 	[param1], %rd106;
	.param .b32 retval0;
	call.uni (retval0), 
	vprintf, 
	(
	param0, 
	param1
	);
	ld.param.b32 	%r134, [retval0];
	} // callseq 22
	atom.relaxed.global.cas.b32 	%r136, [carry_global_lock], 0, 1;
	setp.ne.s32 	%p22, %r136, 0;
	@%p22 bra 	$L__BB1_28;
$L__BB1_29:
	ld.global.u32 	%r137, [carry_global_lock];
	st.local.u32 	[%rd6], %r137;
	mov.u64 	%rd110, $str$2;
	cvta.global.u64 	%rd111, %rd110;
	{ // callseq 23, 0
	.param .b64 param0;
	st.param.b64 	[param0], %rd111;
	.param .b64 param1;
	st.param.b64 	[param1], %rd106;
	.param .b32 retval0;
	call.uni (retval0), 
	vprintf, 
	(
	param0, 
	param1
	);
	ld.param.b32 	%r138, [retval0];
	} // callseq 23
	shl.b32 	%r140, %r5, %r9;
	ld.global.u32 	%r141, [carry_global];
	or.b32  	%r142, %r141, %r140;
	st.global.u32 	[carry_global], %r142;
	atom.global.exch.b32 	%r143, [carry_global_lock], 0;
	membar.gl;
	ld.global.u32 	%r144, [flag_global_lock];
	st.local.u32 	[%rd5], %r144;
	mov.u64 	%rd113, $str;
	cvta.global.u64 	%rd114, %rd113;
	{ // callseq 24, 0
	.param .b64 param0;
	st.param.b64 	[param0], %rd114;
	.param .b64 param1;
	st.param.b64 	[param1], %rd106;
	.param .b32 retval0;
	call.uni (retval0), 
	vprintf, 
	(
	param0, 
	param1
	);
	ld.param.b32 	%r145, [retval0];
	} // callseq 24
	atom.relaxed.global.cas.b32 	%r147, [flag_global_lock], 0, 1;
	setp.eq.s32 	%p23, %r147, 0;
	@%p23 bra 	$L__BB1_32;
	mov.u64 	%rd116, $str$1;
$L__BB1_31:
	ld.global.u32 	%r148, [flag_global_lock];
	st.local.u32 	[%rd5], %r148;
	cvta.global.u64 	%rd117, %rd116;
	{ // callseq 25, 0
	.param .b64 param0;
	st.param.b64 	[param0], %rd117;
	.param .b64 param1;
	st.param.b64 	[param1], %rd106;
	.param .b32 retval0;
	call.uni (retval0), 
	vprintf, 
	(
	param0, 
	param1
	);
	ld.param.b32 	%r149, [retval0];
	} // callseq 25
	atom.relaxed.global.cas.b32 	%r151, [flag_global_lock], 0, 1;
	setp.ne.s32 	%p24, %r151, 0;
	@%p24 bra 	$L__BB1_31;
$L__BB1_32:
	ld.global.u32 	%r152, [flag_global_lock];
	st.local.u32 	[%rd5], %r152;
	cvta.global.u64 	%rd120, %rd110;
	{ // callseq 26, 0
	.param .b64 param0;
	st.param.b64 	[param0], %rd120;
	.param .b64 param1;
	st.param.b64 	[param1], %rd106;
	.param .b32 retval0;
	call.uni (retval0), 
	vprintf, 
	(
	param0, 
	param1
	);
	ld.param.b32 	%r153, [retval0];
	} // callseq 26
	ld.global.u32 	%r155, [flag_global];
	or.b32  	%r156, %r155, %r10;
	st.global.u32 	[flag_global], %r156;
	atom.global.exch.b32 	%r157, [flag_global_lock], 0;
$L__BB1_33:
	setp.ne.s32 	%p25, %r3, 0;
	setp.eq.s32 	%p26, %r1, 0;
	or.pred  	%p27, %p26, %p25;
	@%p27 bra 	$L__BB1_46;
	mov.b32 	%r158, 1;
	shl.b32 	%r11, %r158, %r1;
	mov.u64 	%rd123, flag_global;
$L__BB1_35:
	cvta.global.u64 	%rd122, %rd123;
	// begin inline asm
	ld.global.nc.u32 %r159, [%rd122];
	// end inline asm
	and.b32  	%r160, %r159, %r11;
	setp.eq.s32 	%p28, %r160, 0;
	@%p28 bra 	$L__BB1_35;
	ld.shared.u32 	%r161, [_ZZ24bit_stream_add2_parallelPjS_S_mE10carry_lock];
	st.local.u32 	[%rd4], %r161;
	mov.u64 	%rd124, $str;
	cvta.global.u64 	%rd125, %rd124;
	add.u64 	%rd126, %SP, 8;
	{ // callseq 27, 0
	.param .b64 param0;
	st.param.b64 	[param0], %rd125;
	.param .b64 param1;
	st.param.b64 	[param1], %rd126;
	.param .b32 retval0;
	call.uni (retval0), 
	vprintf, 
	(
	param0, 
	param1
	);
	ld.param.b32 	%r162, [retval0];
	} // callseq 27
	atom.relaxed.shared.cas.b32 	%r164, [_ZZ24bit_stream_add2_parallelPjS_S_mE10carry_lock], 0, 1;
	setp.eq.s32 	%p29, %r164, 0;
	@%p29 bra 	$L__BB1_39;
	mov.u64 	%rd127, $str$1;
$L__BB1_38:
	ld.shared.u32 	%r165, [_ZZ24bit_stream_add2_parallelPjS_S_mE10carry_lock];
	st.local.u32 	[%rd4], %r165;
	cvta.global.u64 	%rd128, %rd127;
	{ // callseq 28, 0
	.param .b64 param0;
	st.param.b64 	[param0], %rd128;
	.param .b64 param1;
	st.param.b64 	[param1], %rd126;
	.param .b32 retval0;
	call.uni (retval0), 
	vprintf, 
	(
	param0, 
	param1
	);
	ld.param.b32 	%r166, [retval0];
	} // callseq 28
	atom.relaxed.shared.cas.b32 	%r168, [_ZZ24bit_stream_add2_parallelPjS_S_mE10carry_lock], 0, 1;
	setp.ne.s32 	%p30, %r168, 0;
	@%p30 bra 	$L__BB1_38;
$L__BB1_39:
	ld.shared.u32 	%r169, [_ZZ24bit_stream_add2_parallelPjS_S_mE10carry_lock];
	st.local.u32 	[%rd4], %r169;
	mov.u64 	%rd130, $str$2;
	cvta.global.u64 	%rd131, %rd130;
	{ // callseq 29, 0
	.param .b64 param0;
	st.param.b64 	[param0], %rd131;
	.param .b64 param1;
	st.param.b64 	[param1], %rd126;
	.param .b32 retval0;
	call.uni (retval0), 
	vprintf, 
	(
	param0, 
	param1
	);
	ld.param.b32 	%r170, [retval0];
	} // callseq 29
	ld.global.u32 	%r172, [carry_global];
	shr.u32 	%r173, %r172, %r1;
	and.b32  	%r174, %r173, 1;
	ld.shared.u32 	%r175, [_ZZ24bit_stream_add2_parallelPjS_S_mE11carry_block];
	or.b32  	%r176, %r174, %r175;
	st.shared.u32 	[_ZZ24bit_stream_add2_parallelPjS_S_mE11carry_block], %r176;
	atom.shared.exch.b32 	%r177, [_ZZ24bit_stream_add2_parallelPjS_S_mE10carry_lock], 0;
	ld.global.u32 	%r178, [carry_global_lock];
	st.local.u32 	[%rd3], %r178;
	cvta.global.u64 	%rd134, %rd124;
	{ // callseq 30, 0
	.param .b64 param0;
	st.param.b64 	[param0], %rd134;
	.param .b64 param1;
	st.param.b64 	[param1], %rd126;
	.param .b32 retval0;
	call.uni (retval0), 
	vprintf, 
	(
	param0, 
	param1
	);
	ld.param.b32 	%r179, [retval0];
	} // callseq 30
	atom.relaxed.global.cas.b32 	%r181, [carry_global_lock], 0, 1;
	setp.eq.s32 	%p31, %r181, 0;
	@%p31 bra 	$L__BB1_42;
	mov.u64 	%rd136, $str$1;
$L__BB1_41:
	ld.global.u32 	%r182, [carry_global_lock];
	st.local.u32 	[%rd3], %r182;
	cvta.global.u64 	%rd137, %rd136;
	{ // callseq 31, 0
	.param .b64 param0;
	st.param.b64 	[param0], %rd137;
	.param .b64 param1;
	st.param.b64 	[param1], %rd126;
	.param .b32 retval0;
	call.uni (retval0), 
	vprintf, 
	(
	param0, 
	param1
	);
	ld.param.b32 	%r183, [retval0];
	} // callseq 31
	atom.relaxed.global.cas.b32 	%r185, [carry_global_lock], 0, 1;
	setp.ne.s32 	%p32, %r185, 0;
	@%p32 bra 	$L__BB1_41;
$L__BB1_42:
	ld.global.u32 	%r186, [carry_global_lock];
	st.local.u32 	[%rd3], %r186;
	cvta.global.u64 	%rd140, %rd130;
	{ // callseq 32, 0
	.param .b64 param0;
	st.param.b64 	[param0], %rd140;
	.param .b64 param1;
	st.param.b64 	[param1], %rd126;
	.param .b32 retval0;
	call.uni (retval0), 
	vprintf, 
	(
	param0, 
	param1
	);
	ld.param.b32 	%r187, [retval0];
	} // callseq 32
	not.b32 	%r12, %r11;
	ld.global.u32 	%r189, [carry_global];
	and.b32  	%r190, %r189, %r12;
	st.global.u32 	[carry_global], %r190;
	atom.global.exch.b32 	%r191, [carry_global_lock], 0;
	ld.global.u32 	%r192, [flag_global_lock];
	st.local.u32 	[%rd2], %r192;
	cvta.global.u64 	%rd143, %rd124;
	{ // callseq 33, 0
	.param .b64 param0;
	st.param.b64 	[param0], %rd143;
	.param .b64 param1;
	st.param.b64 	[param1], %rd126;
	.param .b32 retval0;
	call.uni (retval0), 
	vprintf, 
	(
	param0, 
	param1
	);
	ld.param.b32 	%r193, [retval0];
	} // callseq 33
	atom.relaxed.global.cas.b32 	%r195, [flag_global_lock], 0, 1;
	setp.eq.s32 	%p33, %r195, 0;
	@%p33 bra 	$L__BB1_45;
	mov.u64 	%rd145, $str$1;
$L__BB1_44:
	ld.global.u32 	%r196, [flag_global_lock];
	st.local.u32 	[%rd2], %r196;
	cvta.global.u64 	%rd146, %rd145;
	{ // callseq 34, 0
	.param .b64 param0;
	st.param.b64 	[param0], %rd146;
	.param .b64 param1;
	st.param.b64 	[param1], %rd126;
	.param .b32 retval0;
	call.uni (retval0), 
	vprintf, 
	(
	param0, 
	param1
	);
	ld.param.b32 	%r197, [retval0];
	} // callseq 34
	atom.relaxed.global.cas.b32 	%r199, [flag_global_lock], 0, 1;
	setp.ne.s32 	%p34, %r199, 0;
	@%p34 bra 	$L__BB1_44;
$L__BB1_45:
	ld.global.u32 	%r200, [flag_global_lock];
	st.local.u32 	[%rd2], %r200;
	cvta.global.u64 	%rd149, %rd130;
	{ // callseq 35, 0
	.param .b64 param0;
	st.param.b64 	[param0], %rd149;
	.param .b64 param1;
	st.param.b64 	[param1], %rd126;
	.param .b32 retval0;
	call.uni (retval0), 
	vprintf, 
	(
	param0, 
	param1
	);
	ld.param.b32 	%r201, [retval0];
	} // callseq 35
	ld.global.u32 	%r203, [flag_global];
	and.b32  	%r204, %r203, %r12;
	st.global.u32 	[flag_global], %r204;
	atom.global.exch.b32 	%r205, [flag_global_lock], 0;
	ld.shared.u32 	%r206, [_ZZ24bit_stream_add2_parallelPjS_S_mE11carry_block];
	st.local.u32 	[%rd7], %r206;
	mov.u64 	%rd151, $str$10;
	cvta.global.u64 	%rd152, %rd151;
	add.u64 	%rd153, %SP, 16;
	{ // callseq 36, 0
	.param .b64 param0;
	st.param.b64 	[param0], %rd152;
	.param .b64 param1;
	st.param.b64 	[param1], %rd153;
	.param .b32 retval0;
	call.uni (retval0), 
	vprintf, 
	(
	param0, 
	param1
	);
	ld.param.b32 	%r207, [retval0];
	} // callseq 36
$L__BB1_46:
	bar.sync 	0;
	or.b32  	%r209, %r1, %r3;
	setp.ne.s32 	%p35, %r209, 0;
	@%p35 bra 	$L__BB1_53;
	mov.u64 	%rd155, flag_global;
$L__BB1_48:
	cvta.global.u64 	%rd154, %rd155;
	// begin inline asm
	ld.global.nc.u32 %r210, [%rd154];
	// end inline asm
	and.b32  	%r211, %r210, 1;
	setp.eq.b32 	%p36, %r211, 1;
	not.pred 	%p37, %p36;
	@%p37 bra 	$L__BB1_48;
	ld.global.u32 	%r212, [flag_global_lock];
	st.local.u32 	[%rd1], %r212;
	mov.u64 	%rd156, $str;
	cvta.global.u64 	%rd157, %rd156;
	add.u64 	%rd158, %SP, 8;
	{ // callseq 37, 0
	.param .b64 param0;
	st.param.b64 	[param0], %rd157;
	.param .b64 param1;
	st.param.b64 	[param1], %rd158;
	.param .b32 retval0;
	call.uni (retval0), 
	vprintf, 
	(
	param0, 
	param1
	);
	ld.param.b32 	%r213, [retval0];
	} // callseq 37
	atom.relaxed.global.cas.b32 	%r215, [flag_global_lock], 0, 1;
	setp.eq.s32 	%p38, %r215, 0;
	@%p38 bra 	$L__BB1_52;
	mov.u64 	%rd159, $str$1;
$L__BB1_51:
	ld.global.u32 	%r216, [flag_global_lock];
	st.local.u32 	[%rd1], %r216;
	cvta.global.u64 	%rd160, %rd159;
	{ // callseq 38, 0
	.param .b64 param0;
	st.param.b64 	[param0], %rd160;
	.param .b64 param1;
	st.param.b64 	[param1], %rd158;
	.param .b32 retval0;
	call.uni (retval0), 
	vprintf, 
	(
	param0, 
	param1
	);
	ld.param.b32 	%r217, [retval0];
	} // callseq 38
	atom.relaxed.global.cas.b32 	%r219, [flag_global_lock], 0, 1;
	setp.ne.s32 	%p39, %r219, 0;
	@%p39 bra 	$L__BB1_51;
$L__BB1_52:
	ld.global.u32 	%r220, [flag_global_lock];
	st.local.u32 	[%rd1], %r220;
	mov.u64 	%rd162, $str$2;
	cvta.global.u64 	%rd163, %rd162;
	{ // callseq 39, 0
	.param .b64 param0;
	st.param.b64 	[param0], %rd163;
	.param .b64 param1;
	st.param.b64 	[param1], %rd158;
	.param .b32 retval0;
	call.uni (retval0), 
	vprintf, 
	(
	param0, 
	param1
	);
	ld.param.b32 	%r221, [retval0];
	} // callseq 39
	ld.global.u32 	%r223, [flag_global];
	and.b32  	%r224, %r223, -2;
	st.global.u32 	[flag_global], %r224;
	atom.global.exch.b32 	%r225, [flag_global_lock], 0;
$L__BB1_53:
	setp.ne.s32 	%p40, %r3, 0;
	@%p40 bra 	$L__BB1_69;
	ld.shared.u32 	%r226, [_ZZ24bit_stream_add2_parallelPjS_S_mE11carry_block];
	st.local.u32 	[%rd7], %r226;
	mov.u64 	%rd165, $str$11;
	cvta.global.u64 	%rd166, %rd165;
	{ // callseq 40, 0
	.param .b64 param0;
	st.param.b64 	[param0], %rd166;
	.param .b64 param1;
	st.param.b64 	[param1], %rd48;
	.param .b32 retval0;
	call.uni (retval0), 
	vprintf, 
	(
	param0, 
	param1
	);
	ld.param.b32 	%r227, [retval0];
	} // callseq 40
	ld.shared.u32 	%r229, [_ZZ24bit_stream_add2_parallelPjS_S_mE11carry_block];
	ld.shared.u32 	%r230, [_ZZ24bit_stream_add2_parallelPjS_S_mE15propagate_block];
	and.b32  	%r231, %r230, %r229;
	add.s32 	%r13, %r231, %r230;
	ld.global.u32 	%r232, [propagate_global_lock];
	add.u64 	%rd168, %SP, 0;
	add.u64 	%rd14, %SPL, 0;
	st.local.u32 	[%rd14], %r232;
	mov.u64 	%rd169, $str;
	cvta.global.u64 	%rd170, %rd169;
	{ // callseq 41, 0
	.param .b64 param0;
	st.param.b64 	[param0], %rd170;
	.param .b64 param1;
	st.param.b64 	[param1], %rd168;
	.param .b32 retval0;
	call.uni (retval0), 
	vprintf, 
	(
	param0, 
	param1
	);
	ld.param.b32 	%r233, [retval0];
	} // callseq 41
	atom.relaxed.global.cas.b32 	%r235, [propagate_global_lock], 0, 1;
	setp.eq.s32 	%p41, %r235, 0;
	@%p41 bra 	$L__BB1_57;
	mov.u64 	%rd171, $str$1;
$L__BB1_56:
	ld.global.u32 	%r236, [propagate_global_lock];
	st.local.u32 	[%rd14], %r236;
	cvta.global.u64 	%rd172, %rd171;
	{ // callseq 42, 0
	.param .b64 param0;
	st.param.b64 	[param0], %rd172;
	.param .b64 param1;
	st.param.b64 	[param1], %rd168;
	.param .b32 retval0;
	call.uni (retval0), 
	vprintf, 
	(
	param0, 
	param1
	);
	ld.param.b32 	%r237, [retval0];
	} // callseq 42
	atom.relaxed.global.cas.b32 	%r239, [propagate_global_lock], 0, 1;
	setp.ne.s32 	%p42, %r239, 0;
	@%p42 bra 	$L__BB1_56;
$L__BB1_57:
	ld.global.u32 	%r240, [propagate_global_lock];
	st.local.u32 	[%rd14], %r240;
	mov.u64 	%rd174, $str$2;
	cvta.global.u64 	%rd175, %rd174;
	{ // callseq 43, 0
	.param .b64 param0;
	st.param.b64 	[param0], %rd175;
	.param .b64 param1;
	st.param.b64 	[param1], %rd168;
	.param .b32 retval0;
	call.uni (retval0), 
	vprintf, 
	(
	param0, 
	param1
	);
	ld.param.b32 	%r241, [retval0];
	} // callseq 43
	mov.u32 	%r14, %nctaid.x;
	mov.b32 	%r243, -1;
	shl.b32 	%r15, %r243, %r14;
	xor.b32  	%r244, %r13, %r15;
	setp.eq.s32 	%p43, %r244, -1;
	mov.b32 	%r245, 1;
	shl.b32 	%r246, %r245, %r1;
	selp.b32 	%r247, %r246, 0, %p43;
	st.global.u32 	[propagate_global], %r247;
	atom.global.exch.b32 	%r248, [propagate_global_lock], 0;
	ld.shared.u32 	%r249, [_ZZ24bit_stream_add2_parallelPjS_S_mE11carry_block];
	ld.shared.u32 	%r250, [_ZZ24bit_stream_add2_parallelPjS_S_mE15propagate_block];
	and.b32  	%r251, %r250, %r249;
	not.b32 	%r252, %r13;
	and.b32  	%r253, %r250, %r252;
	xor.b32  	%r254, %r253, %r249;
	or.b32  	%r255, %r254, %r251;
	shr.u32 	%r16, %r255, %r6;
	add.s32 	%r17, %r1, 1;
	mov.u64 	%rd178, flag_global;
	rem.u32 	%r18, %r17, %r14;
$L__BB1_58:
	cvta.global.u64 	%rd177, %rd178;
	// begin inline asm
	ld.global.nc.u32 %r256, [%rd177];
	// end inline asm
	mov.b32 	%r257, 1;
	shl.b32 	%r19, %r257, %r18;
	and.b32  	%r258, %r19, %r256;
	setp.ne.s32 	%p44, %r258, 0;
	@%p44 bra 	$L__BB1_58;
	ld.global.u32 	%r259, [carry_global_lock];
	cvta.to.local.u64 	%rd15, %rd168;
	st.local.u32 	[%rd15], %r259;
	cvta.global.u64 	%rd181, %rd169;
	{ // callseq 44, 0
	.param .b64 param0;
	st.param.b64 	[param0], %rd181;
	.param .b64 param1;
	st.param.b64 	[param1], %rd168;
	.param .b32 retval0;
	call.uni (retval0), 
	vprintf, 
	(
	param0, 
	param1
	);
	ld.param.b32 	%r260, [retval0];
	} // callseq 44
	atom.relaxed.global.cas.b32 	%r262, [carry_global_lock], 0, 1;
	setp.eq.s32 	%p45, %r262, 0;
	@%p45 bra 	$L__BB1_62;
	mov.u64 	%rd182, $str$1;
$L__BB1_61:
	ld.global.u32 	%r263, [carry_global_lock];
	st.local.u32 	[%rd15], %r263;
	cvta.global.u64 	%rd183, %rd182;
	{ // callseq 45, 0
	.param .b64 param0;
	st.param.b64 	[param0], %rd183;
	.param .b64 param1;
	st.param.b64 	[param1], %rd168;
	.param .b32 retval0;
	call.uni (retval0), 
	vprintf, 
	(
	param0, 
	param1
	);
	ld.param.b32 	%r264, [retval0];
	} // callseq 45
	atom.relaxed.global.cas.b32 	%r266, [carry_global_lock], 0, 1;
	setp.ne.s32 	%p46, %r266, 0;
	@%p46 bra 	$L__BB1_61;
$L__BB1_62:
	ld.global.u32 	%r267, [carry_global_lock];
	st.local.u32 	[%rd15], %r267;
	cvta.global.u64 	%rd186, %rd174;
	{ // callseq 46, 0
	.param .b64 param0;
	st.param.b64 	[param0], %rd186;
	.param .b64 param1;
	st.param.b64 	[param1], %rd168;
	.param .b32 retval0;
	call.uni (retval0), 
	vprintf, 
	(
	param0, 
	param1
	);
	ld.param.b32 	%r268, [retval0];
	} // callseq 46
	and.b32  	%r270, %r16, 1;
	shl.b32 	%r271, %r270, %r18;
	ld.global.u32 	%r272, [carry_global];
	or.b32  	%r273, %r272, %r271;
	st.global.u32 	[carry_global], %r273;
	atom.global.exch.b32 	%r274, [carry_global_lock], 0;
	ld.global.u32 	%r275, [flag_global_lock];
	cvta.to.local.u64 	%rd16, %rd168;
	st.local.u32 	[%rd16], %r275;
	cvta.global.u64 	%rd190, %rd169;
	{ // callseq 47, 0
	.param .b64 param0;
	st.param.b64 	[param0], %rd190;
	.param .b64 param1;
	st.param.b64 	[param1], %rd168;
	.param .b32 retval0;
	call.uni (retval0), 
	vprintf, 
	(
	param0, 
	param1
	);
	ld.param.b32 	%r276, [retval0];
	} // callseq 47
	atom.relaxed.global.cas.b32 	%r278, [flag_global_lock], 0, 1;
	setp.eq.s32 	%p47, %r278, 0;
	@%p47 bra 	$L__BB1_65;
	mov.u64 	%rd191, $str$1;
$L__BB1_64:
	ld.global.u32 	%r279, [flag_global_lock];
	st.local.u32 	[%rd16], %r279;
	cvta.global.u64 	%rd192, %rd191;
	{ // callseq 48, 0
	.param .b64 param0;
	st.param.b64 	[param0], %rd192;
	.param .b64 param1;
	st.param.b64 	[param1], %rd168;
	.param .b32 retval0;
	call.uni (retval0), 
	vprintf, 
	(
	param0, 
	param1
	);
	ld.param.b32 	%r280, [retval0];
	} // callseq 48
	atom.relaxed.global.cas.b32 	%r282, [flag_global_lock], 0, 1;
	setp.ne.s32 	%p48, %r282, 0;
	@%p48 bra 	$L__BB1_64;
$L__BB1_65:
	ld.global.u32 	%r283, [flag_global_lock];
	st.local.u32 	[%rd16], %r283;
	cvta.global.u64 	%rd195, %rd174;
	{ // callseq 49, 0
	.param .b64 param0;
	st.param.b64 	[param0], %rd195;
	.param .b64 param1;
	st.param.b64 	[param1], %rd168;
	.param .b32 retval0;
	call.uni (retval0), 
	vprintf, 
	(
	param0, 
	param1
	);
	ld.param.b32 	%r284, [retval0];
	} // callseq 49
	ld.global.u32 	%r286, [flag_global];
	or.b32  	%r287, %r286, %r19;
	st.global.u32 	[flag_global], %r287;
	atom.global.exch.b32 	%r288, [flag_global_lock], 0;
	st.local.u32 	[%rd7], %r287;
	mov.u64 	%rd197, $str$12;
	cvta.global.u64 	%rd198, %rd197;
	add.u64 	%rd199, %SP, 16;
	{ // callseq 50, 0
	.param .b64 param0;
	st.param.b64 	[param0], %rd198;
	.param .b64 param1;
	st.param.b64 	[param1], %rd199;
	.param .b32 retval0;
	call.uni (retval0), 
	vprintf, 
	(
	param0, 
	param1
	);
	ld.param.b32 	%r289, [retval0];
	} // callseq 50
	not.b32 	%r20, %r15;
	mov.u64 	%rd201, flag_global;
	mov.u64 	%rd202, $str$13;
	mov.u64 	%rd204, $str$14;
	mov.u64 	%rd207, $str$15;
$L__BB1_66:
	cvta.global.u64 	%rd200, %rd201;
	// begin inline asm
	ld.global.nc.u32 %r291, [%rd200];
	// end inline asm
	or.b32  	%r292, %r291, %r15;
	setp.eq.s32 	%p49, %r292, -1;
	@%p49 bra 	$L__BB1_68;
	cvta.global.u64 	%rd203, %rd202;
	{ // callseq 51, 0
	.param .b64 param0;
	st.param.b64 	[param0], %rd203;
	.param .b64 param1;
	st.param.b64 	[param1], 0;
	.param .b32 retval0;
	call.uni (retval0), 
	vprintf, 
	(
	param0, 
	param1
	);
	ld.param.b32 	%r293, [retval0];
	} // callseq 51
	ld.global.u32 	%r295, [flag_global];
	st.local.u32 	[%rd7], %r295;
	cvta.global.u64 	%rd205, %rd204;
	{ // callseq 52, 0
	.param .b64 param0;
	st.param.b64 	[param0], %rd205;
	.param .b64 param1;
	st.param.b64 	[param1], %rd199;
	.param .b32 retval0;
	call.uni (retval0), 
	vprintf, 
	(
	param0, 
	param1
	);
	ld.param.b32 	%r296, [retval0];
	} // callseq 52
	st.local.u32 	[%rd7], %r14;
	cvta.global.u64 	%rd208, %rd207;
	{ // callseq 53, 0
	.param .b64 param0;
	st.param.b64 	[param0], %rd208;
	.param .b64 param1;
	st.param.b64 	[param1], %rd199;
	.param .b32 retval0;
	call.uni (retval0), 
	vprintf, 
	(
	param0, 
	param1
	);
	ld.param.b32 	%r298, [retval0];
	} // callseq 53
	st.local.u32 	[%rd7], %r20;
	mov.u64 	%rd209, $str$16;
	cvta.global.u64 	%rd210, %rd209;
	{ // callseq 54, 0
	.param .b64 param0;
	st.param.b64 	[param0], %rd210;
	.param .b64 param1;
	st.param.b64 	[param1], %rd199;
	.param .b32 retval0;
	call.uni (retval0), 
	vprintf, 
	(
	param0, 
	param1
	);
	ld.param.b32 	%r300, [retval0];
	} // callseq 54
	bra.uni 	$L__BB1_66;
$L__BB1_68:
	ld.global.u32 	%r302, [carry_global];
	and.b32  	%r303, %r302, -2;
	ld.global.u32 	%r304, [propagate_global];
	and.b32  	%r305, %r303, %r304;
	add.s32 	%r306, %r305, %r304;
	xor.b32  	%r307, %r306, %r304;
	and.b32  	%r308, %r307, %r303;
	and.b32  	%r309, %r302, %r304;
	not.b32 	%r310, %r308;
	and.b32  	%r311, %r304, %r310;
	xor.b32  	%r312, %r311, %r302;
	or.b32  	%r313, %r312, %r309;
	shr.u32 	%r314, %r313, %r6;
	and.b32  	%r315, %r314, 1;
	atom.global.or.b32 	%r316, [carry_global], %r315;
	setp.eq.s32 	%p50, %r1, 0;
	shr.u32 	%r317, %r308, %r1;
	and.b32  	%r318, %r317, 1;
	selp.b32 	%r319, 0, %r318, %p50;
	add.s32 	%r320, %r319, %r13;
	ld.shared.u32 	%r321, [_ZZ24bit_stream_add2_parallelPjS_S_mE15propagate_block];
	xor.b32  	%r322, %r320, %r321;
	ld.shared.u32 	%r323, [_ZZ24bit_stream_add2_parallelPjS_S_mE11carry_block];
	and.b32  	%r324, %r322, %r323;
	st.shared.u32 	[_ZZ24bit_stream_add2_parallelPjS_S_mE11carry_block], %r324;
	st.local.u32 	[%rd7], %r324;
	mov.u64 	%rd211, $str$17;
	cvta.global.u64 	%rd212, %rd211;
	{ // callseq 55, 0
	.param .b64 param0;
	st.param.b64 	[param0], %rd212;
	.param .b64 param1;
	st.param.b64 	[param1], %rd199;
	.param .b32 retval0;
	call.uni (retval0), 
	vprintf, 
	(
	param0, 
	param1
	);
	ld.param.b32 	%r325, [retval0];
	} // callseq 55
$L__BB1_69:
	bar.sync 	0;
	ld.shared.u32 	%r327, [_ZZ24bit_stream_add2_parallelPjS_S_mE11carry_block];
	shr.u32 	%r328, %r327, %r3;
	and.b32  	%r329, %r328, 1;
	ld.global.u32 	%r330, [%rd10];
	add.s32 	%r331, %r329, %r330;
	st.global.u32 	[%rd10], %r331;
	ret;

}


// ===== COMPILED SASS (sm_100) =====

	.target	sm_100

	.elftype	@"ET_EXEC"


//--------------------- .note.nv.tkinfo           --------------------------
	.section	.note.nv.tkinfo,"",@"SHT_NOTE"
	.sectionflags	@"SHF_NOTE_NV_TKINFO"
	.tkinfo
        /*0018*/ 	.word	0x00000002
        /*0030*/ 	.string	""
        /*0030*/ 	.string	"ptxas"
        /*0030*/ 	.string	"Cuda compilation tools, release 13.0, V13.0.88"
        /*0030*/ 	.string	"Build cuda_13.0.r13.0/compiler.36424714_0"
        /*0030*/ 	.string	"-arch sm_100 -m 64 "



//--------------------- .note.nv.cuinfo           --------------------------
	.section	.note.nv.cuinfo,"",@"SHT_NOTE"
	.sectionflags	@"SHF_NOTE_NV_CUINFO"
        /*0018*/ 	.short	0x0002
        /*001a*/ 	.short	0x0064
        /*001c*/ 	.short	0x0082
	.zero		2


//--------------------- .nv.info                  --------------------------
	.section	.nv.info,"",@"SHT_CUDA_INFO"
	.align	4


	//----- nvinfo : EIATTR_REGCOUNT
	.align		4
        /*0000*/ 	.byte	0x04, 0x2f
        /*0002*/ 	.short	(.L_26 - .L_25)
	.align		4
.L_25:
        /*0004*/ 	.word	index@(_Z24bit_stream_add1_parallelPjS_S_m)
        /*0008*/ 	.word	0x00000004


	//----- nvinfo : EIATTR_FRAME_SIZE
	.align		4
.L_26:
        /*000c*/ 	.byte	0x04, 0x11
        /*000e*/ 	.short	(.L_28 - .L_27)
	.align		4
.L_27:
        /*0010*/ 	.word	index@(_Z24bit_stream_add1_parallelPjS_S_m)
        /*0014*/ 	.word	0x00000000


	//----- nvinfo : EIATTR_REGCOUNT
	.align		4
.L_28:
        /*0018*/ 	.byte	0x04, 0x2f
        /*001a*/ 	.short	(.L_30 - .L_29)
	.align		4
.L_29:
        /*001c*/ 	.word	index@(_Z24bit_stream_add2_parallelPjS_S_m)
        /*0020*/ 	.word	0x00000022


	//----- nvinfo : EIATTR_FRAME_SIZE
	.align		4
.L_30:
        /*0024*/ 	.byte	0x04, 0x11
        /*0026*/ 	.short	(.L_32 - .L_31)
	.align		4
.L_31:
        /*0028*/ 	.word	index@(_Z24bit_stream_add2_parallelPjS_S_m)
        /*002c*/ 	.word	0x00000018


	//----- nvinfo : EIATTR_MIN_STACK_SIZE
	.align		4
.L_32:
        /*0030*/ 	.byte	0x04, 0x12
        /*0032*/ 	.short	(.L_34 - .L_33)
	.align		4
.L_33:
        /*0034*/ 	.word	index@(_Z24bit_stream_add2_parallelPjS_S_m)
        /*0038*/ 	.word	0x00000018


	//----- nvinfo : EIATTR_MIN_STACK_SIZE
	.align		4
.L_34:
        /*003c*/ 	.byte	0x04, 0x12
        /*003e*/ 	.short	(.L_36 - .L_35)
	.align		4
.L_35:
        /*0040*/ 	.word	index@(_Z24bit_stream_add1_parallelPjS_S_m)
        /*0044*/ 	.word	0x00000000
.L_36:


//--------------------- .nv.compat                --------------------------
	.section	.nv.compat,"",@"SHT_CUDA_COMPAT_INFO"
	.align	4
        /*0000*/ 	.byte	0x02, 0x09, 0x00, 0x00, 0x02, 0x02, 0x01, 0x00, 0x02, 0x05, 0x05, 0x00, 0x03, 0x07, 0x01, 0x01
        /*0010*/ 	.byte	0x02, 0x03, 0x00, 0x00, 0x02, 0x06, 0x01, 0x00, 0x04, 0x0b, 0x08, 0x00, 0x09, 0x00, 0x00, 0x00
        /*0020*/ 	.byte	0x00, 0x00, 0x00, 0x00


//--------------------- .nv.info._Z24bit_stream_add2_parallelPjS_S_m --------------------------
	.section	.nv.info._Z24bit_stream_add2_parallelPjS_S_m,"",@"SHT_CUDA_INFO"
	.sectionflags	@""
	.align	4


	//----- nvinfo : EIATTR_CUDA_API_VERSION
	.align		4
        /*0000*/ 	.byte	0x04, 0x37
        /*0002*/ 	.short	(.L_38 - .L_37)
.L_37:
        /*0004*/ 	.word	0x00000082


	//----- nvinfo : EIATTR_KPARAM_INFO
	.align		4
.L_38:
        /*0008*/ 	.byte	0x04, 0x17
        /*000a*/ 	.short	(.L_40 - .L_39)
.L_39:
        /*000c*/ 	.word	0x00000000
        /*0010*/ 	.short	0x0003
        /*0012*/ 	.short	0x0018
        /*0014*/ 	.byte	0x00, 0xf0, 0x21, 0x00


	//----- nvinfo : EIATTR_KPARAM_INFO
	.align		4
.L_40:
        /*0018*/ 	.byte	0x04, 0x17
        /*001a*/ 	.short	(.L_42 - .L_41)
.L_41:
        /*001c*/ 	.word	0x00000000
        /*0020*/ 	.short	0x0002
        /*0022*/ 	.short	0x0010
        /*0024*/ 	.byte	0x00, 0xf5, 0x21, 0x00


	//----- nvinfo : EIATTR_KPARAM_INFO
	.align		4
.L_42:
        /*0028*/ 	.byte	0x04, 0x17
        /*002a*/ 	.short	(.L_44 - .L_43)
.L_43:
        /*002c*/ 	.word	0x00000000
        /*0030*/ 	.short	0x0001
        /*0032*/ 	.short	0x0008
        /*0034*/ 	.byte	0x00, 0xf5, 0x21, 0x00


	//----- nvinfo : EIATTR_KPARAM_INFO
	.align		4
.L_44:
        /*0038*/ 	.byte	0x04, 0x17
        /*003a*/ 	.short	(.L_46 - .L_45)
.L_45:
        /*003c*/ 	.word	0x00000000
        /*0040*/ 	.short	0x0000
        /*0042*/ 	.short	0x0000
        /*0044*/ 	.byte	0x00, 0xf5, 0x21, 0x00


	//----- nvinfo : EIATTR_SPARSE_MMA_MASK
	.align		4
.L_46:
        /*0048*/ 	.byte	0x03, 0x50
        /*004a*/ 	.short	0x0000


	//----- nvinfo : EIATTR_MAXREG_COUNT
	.align		4
        /*004c*/ 	.byte	0x03, 0x1b
        /*004e*/ 	.short	0x00ff


	//----- nvinfo : EIATTR_NUM_BARRIERS
	.align		4
        /*0050*/ 	.byte	0x02, 0x4c
        /*0052*/ 	.byte	0x01
	.zero		1


	//----- nvinfo : EIATTR_EXTERNS
	.align		4
        /*0054*/ 	.byte	0x04, 0x0f
        /*0056*/ 	.short	(.L_48 - .L_47)


	//   ....[0]....
	.align		4
.L_47:
        /*0058*/ 	.word	index@(vprintf)


	//   ....[1]....
	.align		4
        /*005c*/ 	.word	index@(__assertfail)


	//----- nvinfo : EIATTR_MERCURY_ISA_VERSION
	.align		4
.L_48:
        /*0060*/ 	.byte	0x03, 0x5f
        /*0062*/ 	.short	0x0101


	//----- nvinfo : EIATTR_VRC_CTA_INIT_COUNT
	.align		4
        /*0064*/ 	.byte	0x02, 0x4a
	.zero		1
	.zero		1


	//----- nvinfo : EIATTR_SYSCALL_OFFSETS
	.align		4
        /*0068*/ 	.byte	0x04, 0x46
        /*006a*/ 	.short	(.L_50 - .L_49)


	//   ....[0]....
.L_49:
        /*006c*/ 	.word	0x00000250


	//   ....[1]....
        /*0070*/ 	.word	0x00000330


	//   ....[2]....
        /*0074*/ 	.word	0x000004f0


	//   ....[3]....
        /*0078*/ 	.word	0x00000680


	//   ....[4]....
        /*007c*/ 	.word	0x00000830


	//   ....[5]....
        /*0080*/ 	.word	0x00000960


	//   ....[6]....
        /*0084*/ 	.word	0x00000af0


	//   ....[7]....
        /*0088*/ 	.word	0x00000bf0


	//   ....[8]....
        /*008c*/ 	.word	0x00000da0


	//   ....[9]....
        /*0090*/ 	.word	0x00000f10


	//   ....[10]....
        /*0094*/ 	.word	0x00001070


	//   ....[11]....
        /*0098*/ 	.word	0x000011b0


	//   ....[12]....
        /*009c*/ 	.word	0x000012c0


	//   ....[13]....
        /*00a0*/ 	.word	0x00001460


	//   ....[14]....
        /*00a4*/ 	.word	0x000015a0


	//   ....[15]....
        /*00a8*/ 	.word	0x000016b0


	//   ....[16]....
        /*00ac*/ 	.word	0x00001800


	//   ....[17]....
        /*00b0*/ 	.word	0x00001930


	//   ....[18]....
        /*00b4*/ 	.word	0x00001ac0


	//   ....[19]....
        /*00b8*/ 	.word	0x00001c30


	//   ....[20]....
        /*00bc*/ 	.word	0x00001d90


	//   ....[21]....
        /*00c0*/ 	.word	0x00002000


	//   ....[22]....
        /*00c4*/ 	.word	0x00002140


	//   ....[23]....
        /*00c8*/ 	.word	0x00002250


	//   ....[24]....
        /*00cc*/ 	.word	0x00002410


	//   ....[25]....
        /*00d0*/ 	.word	0x00002550


	//   ....[26]....
        /*00d4*/ 	.word	0x00002660


	//   ....[27]....
        /*00d8*/ 	.word	0x00002800


	//   ....[28]....
        /*00dc*/ 	.word	0x00002990


	//   ....[29]....
        /*00e0*/ 	.word	0x00002b00


	//   ....[30]....
        /*00e4*/ 	.word	0x00002c70


	//   ....[31]....
        /*00e8*/ 	.word	0x00002db0


	//   ....[32]....
        /*00ec*/ 	.word	0x00002ee0


	//   ....[33]....
        /*00f0*/ 	.word	0x00002ff0


	//   ....[34]....
        /*00f4*/ 	.word	0x00003130


	//   ....[35]....
        /*00f8*/ 	.word	0x00003240


	//   ....[36]....
        /*00fc*/ 	.word	0x00003390


	//   ....[37]....
        /*0100*/ 	.word	0x000034c0


	//   ....[38]....
        /*0104*/ 	.word	0x00003600


	//   ....[39]....
        /*0108*/ 	.word	0x00003710


	//   ....[40]....
        /*010c*/ 	.word	0x00003880


	//   ....[41]....
        /*0110*/ 	.word	0x00003990


	//   ....[42]....
        /*0114*/ 	.word	0x00003ad0


	//   ....[43]....
        /*0118*/ 	.word	0x00003be0


	//   ....[44]....
        /*011c*/ 	.word	0x00003f10


	//   ....[45]....
        /*0120*/ 	.word	0x00004050


	//   ....[46]....
        /*0124*/ 	.word	0x00004160


	//   ....[47]....
        /*0128*/ 	.word	0x000042c0


	//   ....[48]....
        /*012c*/ 	.word	0x00004400


	//   ....[49]....
        /*0130*/ 	.word	0x00004510


	//   ....[50]....
        /*0134*/ 	.word	0x00004620


	//   ....[51]....
        /*0138*/ 	.word	0x00004700


	//   ....[52]....
        /*013c*/ 	.word	0x000047b0


	//   ....[53]....
        /*0140*/ 	.word	0x00004840


	//   ....[54]....
        /*0144*/ 	.word	0x000048d0


	//   ....[55]....
        /*0148*/ 	.word	0x00004b30


	//----- nvinfo : EIATTR_EXIT_INSTR_OFFSETS
	.align		4
.L_50:
        /*014c*/ 	.byte	0x04, 0x1c
        /*014e*/ 	.short	(.L_52 - .L_51)


	//   ....[0]....
.L_51:
        /*0150*/ 	.word	0x00004bf0


	//----- nvinfo : EIATTR_CRS_STACK_SIZE
	.align		4
.L_52:
        /*0154*/ 	.byte	0x04, 0x1e
        /*0156*/ 	.short	(.L_54 - .L_53)
.L_53:
        /*0158*/ 	.word	0x00000000


	//----- nvinfo : EIATTR_CBANK_PARAM_SIZE
	.align		4
.L_54:
        /*015c*/ 	.byte	0x03, 0x19
        /*015e*/ 	.short	0x0020


	//----- nvinfo : EIATTR_PARAM_CBANK
	.align		4
        /*0160*/ 	.byte	0x04, 0x0a
        /*0162*/ 	.short	(.L_56 - .L_55)
	.align		4
.L_55:
        /*0164*/ 	.word	index@(.nv.constant0._Z24bit_stream_add2_parallelPjS_S_m)
        /*0168*/ 	.short	0x0380
        /*016a*/ 	.short	0x0020


	//----- nvinfo : EIATTR_SW_WAR
	.align		4
.L_56:
        /*016c*/ 	.byte	0x04, 0x36
        /*016e*/ 	.short	(.L_58 - .L_57)
.L_57:
        /*0170*/ 	.word	0x00000008
.L_58:


//--------------------- .nv.info._Z24bit_stream_add1_parallelPjS_S_m --------------------------
	.section	.nv.info._Z24bit_stream_add1_parallelPjS_S_m,"",@"SHT_CUDA_INFO"
	.sectionflags	@""
	.align	4


	//----- nvinfo : EIATTR_CUDA_API_VERSION
	.align		4
        /*0000*/ 	.byte	0x04, 0x37
        /*0002*/ 	.short	(.L_60 - .L_59)
.L_59:
        /*0004*/ 	.word	0x00000082


	//----- nvinfo : EIATTR_KPARAM_INFO
	.align		4
.L_60:
        /*0008*/ 	.byte	0x04, 0x17
        /*000a*/ 	.short	(.L_62 - .L_61)
.L_61:
        /*000c*/ 	.word	0x00000000
        /*0010*/ 	.short	0x0003
        /*0012*/ 	.short	0x0018
        /*0014*/ 	.byte	0x00, 0xf0, 0x21, 0x00


	//----- nvinfo : EIATTR_KPARAM_INFO
	.align		4
.L_62:
        /*0018*/ 	.byte	0x04, 0x17
        /*001a*/ 	.short	(.L_64 - .L_63)
.L_63:
        /*001c*/ 	.word	0x00000000
        /*0020*/ 	.short	0x0002
        /*0022*/ 	.short	0x0010
        /*0024*/ 	.byte	0x00, 0xf5, 0x21, 0x00


	//----- nvinfo : EIATTR_KPARAM_INFO
	.align		4
.L_64:
        /*0028*/ 	.byte	0x04, 0x17
        /*002a*/ 	.short	(.L_66 - .L_65)
.L_65:
        /*002c*/ 	.word	0x00000000
        /*0030*/ 	.short	0x0001
        /*0032*/ 	.short	0x0008
        /*0034*/ 	.byte	0x00, 0xf5, 0x21, 0x00


	//----- nvinfo : EIATTR_KPARAM_INFO
	.align		4
.L_66:
        /*0038*/ 	.byte	0x04, 0x17
        /*003a*/ 	.short	(.L_68 - .L_67)
.L_67:
        /*003c*/ 	.word	0x00000000
        /*0040*/ 	.short	0x0000
        /*0042*/ 	.short	0x0000
        /*0044*/ 	.byte	0x00, 0xf5, 0x21, 0x00


	//----- nvinfo : EIATTR_SPARSE_MMA_MASK
	.align		4
.L_68:
        /*0048*/ 	.byte	0x03, 0x50
        /*004a*/ 	.short	0x0000


	//----- nvinfo : EIATTR_MAXREG_COUNT
	.align		4
        /*004c*/ 	.byte	0x03, 0x1b
        /*004e*/ 	.short	0x00ff


	//----- nvinfo : EIATTR_MERCURY_ISA_VERSION
	.align		4
        /*0050*/ 	.byte	0x03, 0x5f
        /*0052*/ 	.short	0x0101


	//----- nvinfo : EIATTR_VRC_CTA_INIT_COUNT
	.align		4
        /*0054*/ 	.byte	0x02, 0x4a
	.zero		1
	.zero		1


	//----- nvinfo : EIATTR_EXIT_INSTR_OFFSETS
	.align		4
        /*0058*/ 	.byte	0x04, 0x1c
        /*005a*/ 	.short	(.L_70 - .L_69)


	//   ....[0]....
.L_69:
        /*005c*/ 	.word	0x00000010


	//----- nvinfo : EIATTR_CBANK_PARAM_SIZE
	.align		4
.L_70:
        /*0060*/ 	.byte	0x03, 0x19
        /*0062*/ 	.short	0x0020


	//----- nvinfo : EIATTR_PARAM_CBANK
	.align		4
        /*0064*/ 	.byte	0x04, 0x0a
        /*0066*/ 	.short	(.L_72 - .L_71)
	.align		4
.L_71:
        /*0068*/ 	.word	index@(.nv.constant0._Z24bit_stream_add1_parallelPjS_S_m)
        /*006c*/ 	.short	0x0380
        /*006e*/ 	.short	0x0020


	//----- nvinfo : EIATTR_SW_WAR
	.align		4
.L_72:
        /*0070*/ 	.byte	0x04, 0x36
        /*0072*/ 	.short	(.L_74 - .L_73)
.L_73:
        /*0074*/ 	.word	0x00000008
.L_74:


//--------------------- .nv.callgraph             --------------------------
	.section	.nv.callgraph,"",@"SHT_CUDA_CALLGRAPH"
	.align	4
	.sectionentsize	8
	.align		4
        /*0000*/ 	.word	0x00000000
	.align		4
        /*0004*/ 	.word	0xffffffff
	.align		4
        /*0008*/ 	.word	index@(_Z24bit_stream_add2_parallelPjS_S_m)
	.align		4
        /*000c*/ 	.word	index@(__assertfail)
	.align		4
        /*0010*/ 	.word	index@(_Z24bit_stream_add2_parallelPjS_S_m)
	.align		4
        /*0014*/ 	.word	index@(vprintf)
	.align		4
        /*0018*/ 	.word	0x00000000
	.align		4
        /*001c*/ 	.word	0xfffffffe
	.align		4
        /*0020*/ 	.word	0x00000000
	.align		4
        /*0024*/ 	.word	0xfffffffd
	.align		4
        /*0028*/ 	.word	0x00000000
	.align		4
        /*002c*/ 	.word	0xfffffffc


//--------------------- .nv.constant4             --------------------------
	.section	.nv.constant4,"a",@progbits
	.align	8
	.align		8
.nv.constant4:
        /*0000*/ 	.dword	vprintf
	.align		8
        /*0008*/ 	.dword	__assertfail
	.align		8
        /*0010*/ 	.dword	carry_global
	.align		8
        /*0018*/ 	.dword	propagate_global
	.align		8
        /*0020*/ 	.dword	flag_global
	.align		8
        /*0028*/ 	.dword	carry_global_lock
	.align		8
        /*0030*/ 	.dword	propagate_global_lock
	.align		8
        /*0038*/ 	.dword	flag_global_lock
	.align		8
        /*0040*/ 	.dword	__unnamed_1
	.align		8
        /*0048*/ 	.dword	$str
	.align		8
        /*0050*/ 	.dword	$str$1
	.align		8
        /*0058*/ 	.dword	$str$2
	.align		8
        /*0060*/ 	.dword	$str$3
	.align		8
        /*0068*/ 	.dword	$str$4
	.align		8
        /*0070*/ 	.dword	$str$5
	.align		8
        /*0078*/ 	.dword	$str$6
	.align		8
        /*0080*/ 	.dword	$str$7
	.align		8
        /*0088*/ 	.dword	$str$8
	.align		8
        /*0090*/ 	.dword	$str$9
	.align		8
        /*0098*/ 	.dword	$str$10
	.align		8
        /*00a0*/ 	.dword	$str$11
	.align		8
        /*00a8*/ 	.dword	$str$12
	.align		8
        /*00b0*/ 	.dword	$str$13
	.align		8
        /*00b8*/ 	.dword	$str$14
	.align		8
        /*00c0*/ 	.dword	$str$15
	.align		8
        /*00c8*/ 	.dword	$str$16
	.align		8
        /*00d0*/ 	.dword	$str$17


//--------------------- .text._Z24bit_stream_add2_parallelPjS_S_m --------------------------
	.section	.text._Z24bit_stream_add2_parallelPjS_S_m,"ax",@progbits
	.align	128
        .global         _Z24bit_stream_add2_parallelPjS_S_m
        .type           _Z24bit_stream_add2_parallelPjS_S_m,@function
        .size           _Z24bit_stream_add2_parallelPjS_S_m,(.L_x_108 - _Z24bit_stream_add2_parallelPjS_S_m)
        .other          _Z24bit_stream_add2_parallelPjS_S_m,@"STO_CUDA_ENTRY STV_DEFAULT"
_Z24bit_stream_add2_parallelPjS_S_m:
.text._Z24bit_stream_add2_parallelPjS_S_m:
[----:B------:R-:W0:Y:S01]  /*0000*/  LDC R1, c[0x0][0x37c] ;  /* 0x0000df00ff017b82 */ /* 0x000e220000000800 */
[----:B------:R-:W1:Y:S01]  /*0010*/  S2R R22, SR_TID.X ;  /* 0x0000000000167919 */ /* 0x000e620000002100 */
[----:B------:R-:W2:Y:S06]  /*0020*/  LDCU UR6, c[0x0][0x2fc] ;  /* 0x00005f80ff0677ac */ /* 0x000eac0008000800 */
[----:B------:R-:W1:Y:S01]  /*0030*/  S2UR UR38, SR_CTAID.X ;  /* 0x00000000002679c3 */ /* 0x000e620000002500 */
[----:B0-----:R-:W-:Y:S01]  /*0040*/  VIADD R1, R1, 0xffffffe8 ;  /* 0xffffffe801017836 */ /* 0x001fe20000000000 */
[----:B------:R-:W0:Y:S06]  /*0050*/  LDCU.64 UR36, c[0x0][0x358] ;  /* 0x00006b00ff2477ac */ /* 0x000e2c0008000a00 */
[----:B------:R-:W3:Y:S08]  /*0060*/  LDC.64 R30, c[0x0][0x380] ;  /* 0x0000e000ff1e7b82 */ /* 0x000ef00000000a00 */
[----:B------:R-:W4:Y:S08]  /*0070*/  LDC.64 R26, c[0x0][0x388] ;  /* 0x0000e200ff1a7b82 */ /* 0x000f300000000a00 */
[----:B------:R-:W5:Y:S08]  /*0080*/  S2UR UR5, SR_CgaCtaId ;  /* 0x00000000000579c3 */ /* 0x000f700000008800 */
[----:B------:R-:W2:Y:S01]  /*0090*/  LDC.64 R28, c[0x0][0x390] ;  /* 0x0000e400ff1c7b82 */ /* 0x000ea20000000a00 */
[----:B------:R-:W-:Y:S01]  /*00a0*/  UMOV UR4, 0x400 ;  /* 0x0000040000047882 */ /* 0x000fe20000000000 */
[----:B------:R-:W-:Y:S01]  /*00b0*/  MOV R8, 0x0 ;  /* 0x0000000000087802 */ /* 0x000fe20000000f00 */
[----:B------:R-:W2:Y:S05]  /*00c0*/  LDCU.64 UR8, c[0x4][0x60] ;  /* 0x01000c00ff0877ac */ /* 0x000eaa0008000a00 */
[----:B------:R-:W1:Y:S02]  /*00d0*/  LDC R23, c[0x0][0x360] ;  /* 0x0000d800ff177b82 */ /* 0x000e640000000800 */
[----:B-1----:R-:W-:-:S04]  /*00e0*/  IMAD R5, R23, UR38, R22 ;  /* 0x0000002617057c24 */ /* 0x002fc8000f8e0216 */
[----:B---3--:R-:W-:-:S04]  /*00f0*/  IMAD.WIDE.U32 R30, R5, 0x4, R30 ;  /* 0x00000004051e7825 */ /* 0x008fc800078e001e */
[C---:B----4-:R-:W-:Y:S01]  /*0100*/  IMAD.WIDE.U32 R26, R5.reuse, 0x4, R26 ;  /* 0x00000004051a7825 */ /* 0x050fe200078e001a */
[----:B0-----:R-:W3:Y:S04]  /*0110*/  LDG.E R3, desc[UR36][R30.64] ;  /* 0x000000241e037981 */ /* 0x001ee8000c1e1900 */
[----:B------:R-:W3:Y:S01]  /*0120*/  LDG.E R0, desc[UR36][R26.64] ;  /* 0x000000241a007981 */ /* 0x000ee2000c1e1900 */
[----:B------:R-:W-:Y:S01]  /*0130*/  ISETP.NE.AND P0, PT, R22, RZ, PT ;  /* 0x000000ff1600720c */ /* 0x000fe20003f05270 */
[----:B-----5:R-:W-:Y:S01]  /*0140*/  ULEA UR4, UR5, UR4, 0x18 ;  /* 0x0000000405047291 */ /* 0x020fe2000f8ec0ff */
[----:B--2---:R-:W-:Y:S01]  /*0150*/  IMAD.WIDE.U32 R28, R5, 0x4, R28 ;  /* 0x00000004051c7825 */ /* 0x004fe200078e001c */
[----:B------:R-:W0:Y:S03]  /*0160*/  LDC.64 R8, c[0x4][R8] ;  /* 0x0100000008087b82 */ /* 0x000e260000000a00 */
[----:B------:R-:W-:-:S02]  /*0170*/  IMAD.U32 R4, RZ, RZ, UR8 ;  /* 0x00000008ff047e24 */ /* 0x000fc4000f8e00ff */
[----:B------:R-:W-:-:S05]  /*0180*/  IMAD.U32 R5, RZ, RZ, UR9 ;  /* 0x00000009ff057e24 */ /* 0x000fca000f8e00ff */
[----:B------:R-:W-:Y:S01]  /*0190*/  @!P0 STS.128 [UR4], RZ ;  /* 0x000000ffff008988 */ /* 0x000fe20008000c04 */
[----:B---3--:R-:W-:-:S05]  /*01a0*/  IMAD.IADD R3, R3, 0x1, R0 ;  /* 0x0000000103037824 */ /* 0x008fca00078e0200 */
[----:B------:R-:W-:Y:S01]  /*01b0*/  STG.E desc[UR36][R28.64], R3 ;  /* 0x000000031c007986 */ /* 0x000fe2000c101924 */
[----:B------:R-:W-:Y:S06]  /*01c0*/  BAR.SYNC.DEFER_BLOCKING 0x0 ;  /* 0x0000000000007b1d */ /* 0x000fec0000010000 */
[----:B------:R-:W1:Y:S01]  /*01d0*/  LDS R0, [UR4+0xc] ;  /* 0x00000c04ff007984 */ /* 0x000e620008000800 */
[----:B------:R-:W2:Y:S02]  /*01e0*/  LDCU UR4, c[0x0][0x2f8] ;  /* 0x00005f00ff0477ac */ /* 0x000ea40008000800 */
[----:B--2---:R-:W-:-:S04]  /*01f0*/  IADD3 R16, P0, PT, R1, UR4, RZ ;  /* 0x0000000401107c10 */ /* 0x004fc8000ff1e0ff */
[----:B------:R-:W-:Y:S01]  /*0200*/  IADD3 R6, P1, PT, R16, 0x10, RZ ;  /* 0x0000001010067810 */ /* 0x000fe20007f3e0ff */
[----:B------:R-:W-:-:S04]  /*0210*/  IMAD.X R2, RZ, RZ, UR6, P0 ;  /* 0x00000006ff027e24 */ /* 0x000fc800080e06ff */
[----:B------:R-:W-:Y:S01]  /*0220*/  IMAD.X R7, RZ, RZ, R2, P1 ;  /* 0x000000ffff077224 */ /* 0x000fe200008e0602 */
[----:B01----:R1:W-:Y:S07]  /*0230*/  STL [R1+0x10], R0 ;  /* 0x0000100001007387 */ /* 0x0033ee0000100800 */
[----:B------:R-:W-:-:S07]  /*0240*/  LEPC R20, `(.L_x_0) ;  /* 0x000000001014794e */ /* 0x000fce0000000000 */
[----:B-1----:R-:W-:Y:S05]  /*0250*/  CALL.ABS.NOINC R8 ;  /* 0x0000000008007343 */ /* 0x002fea0003c00000 */
.L_x_0:
[----:B------:R-:W0:Y:S01]  /*0260*/  S2UR UR5, SR_CgaCtaId ;  /* 0x00000000000579c3 */ /* 0x000e220000008800 */
[----:B------:R-:W-:Y:S01]  /*0270*/  UMOV UR4, 0x400 ;  /* 0x0000040000047882 */ /* 0x000fe20000000000 */
[----:B------:R-:W-:Y:S01]  /*0280*/  MOV R8, 0x0 ;  /* 0x0000000000087802 */ /* 0x000fe20000000f00 */
[----:B------:R-:W-:Y:S02]  /*0290*/  IMAD.MOV.U32 R6, RZ, RZ, R16 ;  /* 0x000000ffff067224 */ /* 0x000fe400078e0010 */
[----:B------:R-:W-:-:S03]  /*02a0*/  IMAD.MOV.U32 R7, RZ, RZ, R2 ;  /* 0x000000ffff077224 */ /* 0x000fc600078e0002 */
[----:B------:R-:W1:Y:S01]  /*02b0*/  LDC.64 R8, c[0x4][R8] ;  /* 0x0100000008087b82 */ /* 0x000e620000000a00 */
[----:B0-----:R-:W-:-:S09]  /*02c0*/  ULEA UR4, UR5, UR4, 0x18 ;  /* 0x0000000405047291 */ /* 0x001fd2000f8ec0ff */
[----:B------:R-:W0:Y:S02]  /*02d0*/  LDS R0, [UR4+0xc] ;  /* 0x00000c04ff007984 */ /* 0x000e240008000800 */
[----:B------:R-:W2:Y:S02]  /*02e0*/  LDCU.64 UR4, c[0x4][0x48] ;  /* 0x01000900ff0477ac */ /* 0x000ea40008000a00 */
[----:B--2---:R-:W-:Y:S01]  /*02f0*/  MOV R4, UR4 ;  /* 0x0000000400047c02 */ /* 0x004fe20008000f00 */
[----:B------:R-:W-:Y:S01]  /*0300*/  IMAD.U32 R5, RZ, RZ, UR5 ;  /* 0x00000005ff057e24 */ /* 0x000fe2000f8e00ff */
[----:B01----:R0:W-:Y:S06]  /*0310*/  STL [R1], R0 ;  /* 0x0000000001007387 */ /* 0x0031ec0000100800 */
[----:B------:R-:W-:-:S07]  /*0320*/  LEPC R20, `(.L_x_1) ;  /* 0x000000001014794e */ /* 0x000fce0000000000 */
[----:B0-----:R-:W-:Y:S05]  /*0330*/  CALL.ABS.NOINC R8 ;  /* 0x0000000008007343 */ /* 0x001fea0003c00000 */
.L_x_1:
[----:B------:R-:W0:Y:S01]  /*0340*/  S2UR UR4, SR_CgaCtaId ;  /* 0x00000000000479c3 */ /* 0x000e220000008800 */
[----:B------:R-:W-:Y:S01]  /*0350*/  MOV R0, 0x400 ;  /* 0x0000040000007802 */ /* 0x000fe20000000f00 */
[----:B------:R-:W-:Y:S02]  /*0360*/  HFMA2 R4, -RZ, RZ, 0, 0 ;  /* 0x00000000ff047431 */ /* 0x000fe400000001ff */
[----:B------:R-:W-:Y:S01]  /*0370*/  IMAD.MOV.U32 R5, RZ, RZ, 0x1 ;  /* 0x00000001ff057424 */ /* 0x000fe200078e00ff */
[----:B------:R-:W-:Y:S01]  /*0380*/  BSSY B6, `(.L_x_2) ;  /* 0x0000021000067945 */ /* 0x000fe20003800000 */
[----:B------:R-:W-:Y:S02]  /*0390*/  VIADD R0, R0, 0xc ;  /* 0x0000000c00007836 */ /* 0x000fe40000000000 */
[----:B0-----:R-:W-:-:S05]  /*03a0*/  IMAD.U32 R3, RZ, RZ, UR4 ;  /* 0x00000004ff037e24 */ /* 0x001fca000f8e00ff */
[----:B------:R-:W-:-:S06]  /*03b0*/  LEA R0, R3, R0, 0x18 ;  /* 0x0000000003007211 */ /* 0x000fcc00078ec0ff */
[----:B------:R-:W0:Y:S02]  /*03c0*/  ATOMS.CAS R0, [R0], R4, R5 ;  /* 0x000000040000738d */ /* 0x000e240000000005 */
[----:B0-----:R-:W-:-:S13]  /*03d0*/  ISETP.NE.AND P0, PT, R0, RZ, PT ;  /* 0x000000ff0000720c */ /* 0x001fda0003f05270 */
[----:B------:R-:W-:Y:S05]  /*03e0*/  @!P0 BRA `(.L_x_3) ;  /* 0x0000000000688947 */ /* 0x000fea0003800000 */
.L_x_5:
[----:B------:R-:W0:Y:S01]  /*03f0*/  S2R R0, SR_CgaCtaId ;  /* 0x0000000000007919 */ /* 0x000e220000008800 */
[----:B------:R-:W-:Y:S01]  /*0400*/  MOV R17, 0x400 ;  /* 0x0000040000117802 */ /* 0x000fe20000000f00 */
[----:B------:R-:W-:Y:S05]  /*0410*/  YIELD ;  /* 0x0000000000007946 */ /* 0x000fea0003800000 */
[----:B------:R-:W1:Y:S01]  /*0420*/  LDCU UR4, c[0x0][0x2f8] ;  /* 0x00005f00ff0477ac */ /* 0x000e620008000800 */
[----:B------:R-:W-:Y:S01]  /*0430*/  MOV R8, 0x0 ;  /* 0x0000000000087802 */ /* 0x000fe20000000f00 */
[----:B------:R-:W-:Y:S02]  /*0440*/  IMAD.MOV.U32 R6, RZ, RZ, R16 ;  /* 0x000000ffff067224 */ /* 0x000fe400078e0010 */
[----:B------:R-:W-:-:S03]  /*0450*/  IMAD.MOV.U32 R7, RZ, RZ, R2 ;  /* 0x000000ffff077224 */ /* 0x000fc600078e0002 */
[----:B------:R-:W2:Y:S01]  /*0460*/  LDC.64 R8, c[0x4][R8] ;  /* 0x0100000008087b82 */ /* 0x000ea20000000a00 */
[----:B-1----:R-:W-:Y:S01]  /*0470*/  VIADD R3, R16, -UR4 ;  /* 0x8000000410037c36 */ /* 0x002fe20008000000 */
[----:B------:R-:W1:Y:S01]  /*0480*/  LDCU.64 UR4, c[0x4][0x50] ;  /* 0x01000a00ff0477ac */ /* 0x000e620008000a00 */
[----:B0-----:R-:W-:-:S06]  /*0490*/  LEA R0, R0, R17, 0x18 ;  /* 0x0000001100007211 */ /* 0x001fcc00078ec0ff */
[----:B------:R-:W0:Y:S01]  /*04a0*/  LDS R0, [R0+0xc] ;  /* 0x00000c0000007984 */ /* 0x000e220000000800 */
[----:B-1----:R-:W-:Y:S02]  /*04b0*/  IMAD.U32 R4, RZ, RZ, UR4 ;  /* 0x00000004ff047e24 */ /* 0x002fe4000f8e00ff */
[----:B------:R-:W-:Y:S01]  /*04c0*/  IMAD.U32 R5, RZ, RZ, UR5 ;  /* 0x00000005ff057e24 */ /* 0x000fe2000f8e00ff */
[----:B0-2---:R0:W-:Y:S06]  /*04d0*/  STL [R3], R0 ;  /* 0x0000000003007387 */ /* 0x0051ec0000100800 */
[----:B------:R-:W-:-:S07]  /*04e0*/  LEPC R20, `(.L_x_4) ;  /* 0x000000001014794e */ /* 0x000fce0000000000 */
[----:B0-----:R-:W-:Y:S05]  /*04f0*/  CALL.ABS.NOINC R8 ;  /* 0x0000000008007343 */ /* 0x001fea0003c00000 */
.L_x_4:
[----:B------:R-:W0:Y:S01]  /*0500*/  S2UR UR4, SR_CgaCtaId ;  /* 0x00000000000479c3 */ /* 0x000e220000008800 */
[----:B------:R-:W-:Y:S02]  /*0510*/  VIADD R0, R17, 0xc ;  /* 0x0000000c11007836 */ /* 0x000fe40000000000 */
[----:B------:R-:W-:Y:S02]  /*0520*/  IMAD.MOV.U32 R5, RZ, RZ, 0x1 ;  /* 0x00000001ff057424 */ /* 0x000fe400078e00ff */
[----:B------:R-:W-:Y:S01]  /*0530*/  IMAD.MOV.U32 R4, RZ, RZ, RZ ;  /* 0x000000ffff047224 */ /* 0x000fe200078e00ff */
[----:B0-----:R-:W-:-:S04]  /*0540*/  MOV R3, UR4 ;  /* 0x0000000400037c02 */ /* 0x001fc80008000f00 */
[----:B------:R-:W-:-:S06]  /*0550*/  LEA R0, R3, R0, 0x18 ;  /* 0x0000000003007211 */ /* 0x000fcc00078ec0ff */
[----:B------:R-:W0:Y:S02]  /*0560*/  ATOMS.CAS R0, [R0], R4, R5 ;  /* 0x000000040000738d */ /* 0x000e240000000005 */
[----:B0-----:R-:W-:-:S13]  /*0570*/  ISETP.NE.AND P0, PT, R0, RZ, PT ;  /* 0x000000ff0000720c */ /* 0x001fda0003f05270 */
[----:B------:R-:W-:Y:S05]  /*0580*/  @P0 BRA `(.L_x_5) ;  /* 0xfffffffc00980947 */ /* 0x000fea000383ffff */
.L_x_3:
[----:B------:R-:W-:Y:S05]  /*0590*/  BSYNC B6 ;  /* 0x0000000000067941 */ /* 0x000fea0003800000 */
.L_x_2:
[----:B------:R-:W-:Y:S01]  /*05a0*/  MOV R0, 0x400 ;  /* 0x0000040000007802 */ /* 0x000fe20000000f00 */
[----:B------:R-:W0:Y:S01]  /*05b0*/  LDCU UR4, c[0x0][0x2f8] ;  /* 0x00005f00ff0477ac */ /* 0x000e220008000800 */
[----:B------:R-:W-:Y:S01]  /*05c0*/  MOV R8, 0x0 ;  /* 0x0000000000087802 */ /* 0x000fe20000000f00 */
[----:B------:R-:W-:Y:S01]  /*05d0*/  IMAD.MOV.U32 R6, RZ, RZ, R16 ;  /* 0x000000ffff067224 */ /* 0x000fe200078e0010 */
[----:B------:R-:W-:Y:S02]  /*05e0*/  LEA R0, R3, R0, 0x18 ;  /* 0x0000000003007211 */ /* 0x000fe400078ec0ff */
[----:B------:R-:W-:Y:S02]  /*05f0*/  MOV R7, R2 ;  /* 0x0000000200077202 */ /* 0x000fe40000000f00 */
[----:B------:R-:W1:Y:S02]  /*0600*/  LDC.64 R8, c[0x4][R8] ;  /* 0x0100000008087b82 */ /* 0x000e640000000a00 */
[----:B------:R-:W2:Y:S01]  /*0610*/  LDS R0, [R0+0xc] ;  /* 0x00000c0000007984 */ /* 0x000ea20000000800 */
[----:B0-----:R-:W-:Y:S01]  /*0620*/  VIADD R3, R16, -UR4 ;  /* 0x8000000410037c36 */ /* 0x001fe20008000000 */
[----:B------:R-:W0:Y:S02]  /*0630*/  LDCU.64 UR4, c[0x4][0x58] ;  /* 0x01000b00ff0477ac */ /* 0x000e240008000a00 */
[----:B0-----:R-:W-:-:S02]  /*0640*/  IMAD.U32 R4, RZ, RZ, UR4 ;  /* 0x00000004ff047e24 */ /* 0x001fc4000f8e00ff */
[----:B------:R-:W-:Y:S01]  /*0650*/  IMAD.U32 R5, RZ, RZ, UR5 ;  /* 0x00000005ff057e24 */ /* 0x000fe2000f8e00ff */
[----:B--2---:R0:W-:Y:S06]  /*0660*/  STL [R3], R0 ;  /* 0x0000000003007387 */ /* 0x0041ec0000100800 */
[----:B------:R-:W-:-:S07]  /*0670*/  LEPC R20, `(.L_x_6) ;  /* 0x000000001014794e */ /* 0x000fce0000000000 */
[----:B01----:R-:W-:Y:S05]  /*0680*/  CALL.ABS.NOINC R8 ;  /* 0x0000000008007343 */ /* 0x003fea0003c00000 */
.L_x_6:
[----:B------:R-:W2:Y:S01]  /*0690*/  LDG.E R0, desc[UR36][R28.64] ;  /* 0x000000241c007981 */ /* 0x000ea2000c1e1900 */
[----:B------:R-:W0:Y:S01]  /*06a0*/  S2UR UR5, SR_CgaCtaId ;  /* 0x00000000000579c3 */ /* 0x000e220000008800 */
[----:B------:R-:W-:Y:S01]  /*06b0*/  UMOV UR4, 0x400 ;  /* 0x0000040000047882 */ /* 0x000fe20000000000 */
[----:B------:R-:W-:Y:S01]  /*06c0*/  IMAD.MOV.U32 R5, RZ, RZ, 0x1 ;  /* 0x00000001ff057424 */ /* 0x000fe200078e00ff */
[----:B------:R-:W-:-:S05]  /*06d0*/  MOV R17, 0x0 ;  /* 0x0000000000117802 */ /* 0x000fca0000000f00 */
[----:B------:R1:W3:Y:S01]  /*06e0*/  LDC.64 R8, c[0x4][R17] ;  /* 0x0100000011087b82 */ /* 0x0002e20000000a00 */
[----:B0-----:R-:W-:Y:S02]  /*06f0*/  ULEA UR6, UR5, UR4, 0x18 ;  /* 0x0000000405067291 */ /* 0x001fe4000f8ec0ff */
[----:B------:R-:W-:-:S04]  /*0700*/  UIADD3 UR4, UPT, UPT, UR4, 0xc, URZ ;  /* 0x0000000c04047890 */ /* 0x000fc8000fffe0ff */
[----:B------:R-:W-:-:S03]  /*0710*/  ULEA UR4, UR5, UR4, 0x18 ;  /* 0x0000000405047291 */ /* 0x000fc6000f8ec0ff */
[----:B------:R-:W0:Y:S01]  /*0720*/  LDS R3, [UR6+0x4] ;  /* 0x00000406ff037984 */ /* 0x000e220008000800 */
[----:B--2---:R-:W-:Y:S02]  /*0730*/  ISETP.NE.AND P0, PT, R0, -0x1, PT ;  /* 0xffffffff0000780c */ /* 0x004fe40003f05270 */
[----:B------:R-:W-:-:S04]  /*0740*/  SHF.L.U32 R0, R5, R22, RZ ;  /* 0x0000001605007219 */ /* 0x000fc800000006ff */
[----:B------:R-:W-:Y:S02]  /*0750*/  SEL R0, R0, RZ, !P0 ;  /* 0x000000ff00007207 */ /* 0x000fe40004000000 */
[----:B------:R-:W-:Y:S02]  /*0760*/  IADD3 R25, P0, PT, R16, 0x10, RZ ;  /* 0x0000001010197810 */ /* 0x000fe40007f1e0ff */
[----:B0-----:R-:W-:-:S03]  /*0770*/  LOP3.LUT R0, R0, R3, RZ, 0xfc, !PT ;  /* 0x0000000300007212 */ /* 0x001fc600078efcff */
[----:B------:R-:W-:Y:S02]  /*0780*/  IMAD.X R24, RZ, RZ, R2, P0 ;  /* 0x000000ffff187224 */ /* 0x000fe400000e0602 */
[----:B------:R-:W-:Y:S01]  /*0790*/  STS [UR6+0x4], R0 ;  /* 0x00000400ff007988 */ /* 0x000fe20008000806 */
[----:B------:R-:W-:Y:S02]  /*07a0*/  IMAD.MOV.U32 R6, RZ, RZ, R25 ;  /* 0x000000ffff067224 */ /* 0x000fe400078e0019 */
[----:B------:R-:W-:Y:S01]  /*07b0*/  MOV R7, R24 ;  /* 0x0000001800077202 */ /* 0x000fe20000000f00 */
[----:B------:R-:W-:Y:S01]  /*07c0*/  ATOMS.EXCH RZ, [UR4], RZ ;  /* 0x000000ffffff798c */ /* 0x000fe2000c000004 */
[----:B------:R-:W0:Y:S03]  /*07d0*/  LDCU.64 UR4, c[0x4][0x68] ;  /* 0x01000d00ff0477ac */ /* 0x000e260008000a00 */
[----:B------:R-:W2:Y:S01]  /*07e0*/  LDS R10, [UR6+0xc] ;  /* 0x00000c06ff0a7984 */ /* 0x000ea20008000800 */
[----:B0-----:R-:W-:-:S02]  /*07f0*/  IMAD.U32 R4, RZ, RZ, UR4 ;  /* 0x00000004ff047e24 */ /* 0x001fc4000f8e00ff */
[----:B------:R-:W-:Y:S01]  /*0800*/  IMAD.U32 R5, RZ, RZ, UR5 ;  /* 0x00000005ff057e24 */ /* 0x000fe2000f8e00ff */
[----:B--23--:R1:W-:Y:S06]  /*0810*/  STL [R1+0x10], R10 ;  /* 0x0000100a01007387 */ /* 0x00c3ec0000100800 */
[----:B------:R-:W-:-:S07]  /*0820*/  LEPC R20, `(.L_x_7) ;  /* 0x000000001014794e */ /* 0x000fce0000000000 */
[----:B-1----:R-:W-:Y:S05]  /*0830*/  CALL.ABS.NOINC R8 ;  /* 0x0000000008007343 */ /* 0x002fea0003c00000 */
.L_x_7:
[----:B------:R-:W2:Y:S04]  /*0840*/  LDG.E R0, desc[UR36][R28.64] ;  /* 0x000000241c007981 */ /* 0x000ea8000c1e1900 */
[----:B------:R-:W3:Y:S04]  /*0850*/  LDG.E R30, desc[UR36][R30.64] ;  /* 0x000000241e1e7981 */ /* 0x000ee8000c1e1900 */
[----:B------:R-:W4:Y:S01]  /*0860*/  LDG.E R27, desc[UR36][R26.64] ;  /* 0x000000241a1b7981 */ /* 0x000f22000c1e1900 */
[----:B------:R0:W1:Y:S01]  /*0870*/  LDC.64 R8, c[0x4][R17] ;  /* 0x0100000011087b82 */ /* 0x0000620000000a00 */
[----:B------:R-:W5:Y:S01]  /*0880*/  LDCU.64 UR4, c[0x4][0x70] ;  /* 0x01000e00ff0477ac */ /* 0x000f620008000a00 */
[----:B------:R-:W-:-:S02]  /*0890*/  IMAD.MOV.U32 R6, RZ, RZ, R25 ;  /* 0x000000ffff067224 */ /* 0x000fc400078e0019 */
[----:B------:R-:W-:Y:S02]  /*08a0*/  IMAD.MOV.U32 R7, RZ, RZ, R24 ;  /* 0x000000ffff077224 */ /* 0x000fe400078e0018 */
[----:B-----5:R-:W-:Y:S02]  /*08b0*/  IMAD.U32 R4, RZ, RZ, UR4 ;  /* 0x00000004ff047e24 */ /* 0x020fe4000f8e00ff */
[----:B------:R-:W-:Y:S01]  /*08c0*/  IMAD.U32 R5, RZ, RZ, UR5 ;  /* 0x00000005ff057e24 */ /* 0x000fe2000f8e00ff */
[----:B--2---:R-:W-:Y:S02]  /*08d0*/  ISETP.GT.AND P0, PT, R0, -0x1, PT ;  /* 0xffffffff0000780c */ /* 0x004fe40003f04270 */
[----:B---3--:R-:W-:Y:S02]  /*08e0*/  SHF.R.U32.HI R3, RZ, 0x1f, R30 ;  /* 0x0000001fff037819 */ /* 0x008fe4000001161e */
[C---:B----4-:R-:W-:Y:S02]  /*08f0*/  LOP3.LUT R0, R27.reuse, R30, RZ, 0xc0, !PT ;  /* 0x0000001e1b007212 */ /* 0x050fe400078ec0ff */
[----:B------:R-:W-:-:S02]  /*0900*/  ISETP.LT.AND P0, PT, R27, RZ, P0 ;  /* 0x000000ff1b00720c */ /* 0x000fc40000701270 */
[----:B------:R-:W-:Y:S02]  /*0910*/  SHF.R.U32.HI R0, RZ, 0x1f, R0 ;  /* 0x0000001fff007819 */ /* 0x000fe40000011600 */
[----:B------:R-:W-:-:S04]  /*0920*/  SEL R18, RZ, 0x1, !P0 ;  /* 0x00000001ff127807 */ /* 0x000fc80004000000 */
[----:B------:R-:W-:-:S05]  /*0930*/  LOP3.LUT R18, R0, R3, R18, 0xf6, !PT ;  /* 0x0000000300127212 */ /* 0x000fca00078ef612 */
[----:B-1----:R0:W-:Y:S02]  /*0940*/  STL [R1+0x10], R18 ;  /* 0x0000101201007387 */ /* 0x0021e40000100800 */
[----:B------:R-:W-:-:S07]  /*0950*/  LEPC R20, `(.L_x_8) ;  /* 0x000000001014794e */ /* 0x000fce0000000000 */
[----:B0-----:R-:W-:Y:S05]  /*0960*/  CALL.ABS.NOINC R8 ;  /* 0x0000000008007343 */ /* 0x001fea0003c00000 */
.L_x_8:
[----:B------:R-:W-:Y:S01]  /*0970*/  IMAD R0, R23, UR38, R22 ;  /* 0x0000002617007c24 */ /* 0x000fe2000f8e0216 */
[----:B------:R-:W-:Y:S04]  /*0980*/  BSSY B7, `(.L_x_9) ;  /* 0x00000e9000077945 */ /* 0x000fe80003800000 */
[----:B------:R-:W-:-:S13]  /*0990*/  LOP3.LUT P0, RZ, R0, UR38, RZ, 0xfc, !PT ;  /* 0x0000002600ff7c12 */ /* 0x000fda000f80fcff */
[----:B------:R-:W-:Y:S05]  /*09a0*/  @P0 BRA `(.L_x_10) ;  /* 0x0000000c00980947 */ /* 0x000fea0003800000 */
[----:B------:R-:W0:Y:S02]  /*09b0*/  LDC.64 R4, c[0x4][0x20] ;  /* 0x01000800ff047b82 */ /* 0x000e240000000a00 */
[----:B0-----:R-:W2:Y:S02]  /*09c0*/  LDG.E R4, desc[UR36][R4.64] ;  /* 0x0000002404047981 */ /* 0x001ea4000c1e1900 */
[----:B--2---:R-:W-:-:S04]  /*09d0*/  LOP3.LUT R0, R4, 0x1, RZ, 0xc0, !PT ;  /* 0x0000000104007812 */ /* 0x004fc800078ec0ff */
[----:B------:R-:W-:-:S13]  /*09e0*/  ISETP.NE.U32.AND P0, PT, R0, 0x1, PT ;  /* 0x000000010000780c */ /* 0x000fda0003f05070 */
[----:B------:R-:W-:Y:S05]  /*09f0*/  @!P0 BRA `(.L_x_11) ;  /* 0x0000000000408947 */ /* 0x000fea0003800000 */
[----:B------:R-:W-:Y:S01]  /*0a00*/  MOV R14, 0x8 ;  /* 0x00000008000e7802 */ /* 0x000fe20000000f00 */
[----:B------:R-:W0:Y:S01]  /*0a10*/  LDCU.64 UR4, c[0x4][0x78] ;  /* 0x01000f00ff0477ac */ /* 0x000e220008000a00 */
[----:B------:R-:W-:Y:S02]  /*0a20*/  HFMA2 R12, -RZ, RZ, 0, 5.9604644775390625e-08 ;  /* 0x00000001ff0c7431 */ /* 0x000fe400000001ff */
[----:B------:R-:W-:Y:S01]  /*0a30*/  IMAD.MOV.U32 R8, RZ, RZ, 0x5b ;  /* 0x0000005bff087424 */ /* 0x000fe200078e00ff */
[----:B------:R-:W1:Y:S01]  /*0a40*/  LDCU.64 UR6, c[0x4][0x80] ;  /* 0x01001000ff0677ac */ /* 0x000e620008000a00 */
[----:B------:R-:W2:Y:S01]  /*0a50*/  LDC.64 R14, c[0x4][R14] ;  /* 0x010000000e0e7b82 */ /* 0x000ea20000000a00 */
[----:B------:R-:W-:Y:S01]  /*0a60*/  IMAD.MOV.U32 R13, RZ, RZ, RZ ;  /* 0x000000ffff0d7224 */ /* 0x000fe200078e00ff */
[----:B------:R-:W3:Y:S01]  /*0a70*/  LDCU.64 UR8, c[0x4][0x40] ;  /* 0x01000800ff0877ac */ /* 0x000ee20008000a00 */
[----:B0-----:R-:W-:Y:S01]  /*0a80*/  IMAD.U32 R4, RZ, RZ, UR4 ;  /* 0x00000004ff047e24 */ /* 0x001fe2000f8e00ff */
[----:B------:R-:W-:Y:S01]  /*0a90*/  MOV R5, UR5 ;  /* 0x0000000500057c02 */ /* 0x000fe20008000f00 */
[----:B-1----:R-:W-:-:S02]  /*0aa0*/  IMAD.U32 R6, RZ, RZ, UR6 ;  /* 0x00000006ff067e24 */ /* 0x002fc4000f8e00ff */
[----:B------:R-:W-:Y:S02]  /*0ab0*/  IMAD.U32 R7, RZ, RZ, UR7 ;  /* 0x00000007ff077e24 */ /* 0x000fe4000f8e00ff */
[----:B---3--:R-:W-:Y:S02]  /*0ac0*/  IMAD.U32 R10, RZ, RZ, UR8 ;  /* 0x00000008ff0a7e24 */ /* 0x008fe4000f8e00ff */
[----:B------:R-:W-:-:S07]  /*0ad0*/  IMAD.U32 R11, RZ, RZ, UR9 ;  /* 0x00000009ff0b7e24 */ /* 0x000fce000f8e00ff */
[----:B------:R-:W-:-:S07]  /*0ae0*/  LEPC R20, `(.L_x_11) ;  /* 0x000000001014794e */ /* 0x000fce0000000000 */
[----:B--2---:R-:W-:Y:S05]  /*0af0*/  CALL.ABS.NOINC R14 ;  /* 0x000000000e007343 */ /* 0x004fea0003c00000 */
.L_x_11:
[----:B------:R-:W0:Y:S01]  /*0b00*/  S2R R0, SR_CgaCtaId ;  /* 0x0000000000007919 */ /* 0x000e220000008800 */
[----:B------:R-:W-:Y:S01]  /*0b10*/  MOV R17, 0x400 ;  /* 0x0000040000117802 */ /* 0x000fe20000000f00 */
[----:B------:R-:W1:Y:S01]  /*0b20*/  LDCU UR4, c[0x0][0x2f8] ;  /* 0x00005f00ff0477ac */ /* 0x000e620008000800 */
[----:B------:R-:W-:Y:S01]  /*0b30*/  MOV R8, 0x0 ;  /* 0x0000000000087802 */ /* 0x000fe20000000f00 */
[----:B------:R-:W-:Y:S01]  /*0b40*/  IMAD.MOV.U32 R6, RZ, RZ, R16 ;  /* 0x000000ffff067224 */ /* 0x000fe200078e0010 */
[----:B------:R-:W-:-:S04]  /*0b50*/  MOV R7, R2 ;  /* 0x0000000200077202 */ /* 0x000fc80000000f00 */
        /* <DEDUP_REMOVED lines=10> */
.L_x_12:
[----:B------:R-:W0:Y:S01]  /*0c00*/  S2UR UR4, SR_CgaCtaId ;  /* 0x00000000000479c3 */ /* 0x000e220000008800 */
[----:B------:R-:W-:Y:S01]  /*0c10*/  VIADD R17, R17, 0x8 ;  /* 0x0000000811117836 */ /* 0x000fe20000000000 */
[----:B------:R-:W-:Y:S01]  /*0c20*/  BSSY B6, `(.L_x_13) ;  /* 0x0000022000067945 */ /* 0x000fe20003800000 */
[----:B------:R-:W-:Y:S02]  /*0c30*/  IMAD.MOV.U32 R7, RZ, RZ, 0x1 ;  /* 0x00000001ff077424 */ /* 0x000fe400078e00ff */
[----:B------:R-:W-:Y:S02]  /*0c40*/  IMAD.MOV.U32 R6, RZ, RZ, RZ ;  /* 0x000000ffff067224 */ /* 0x000fe400078e00ff */
[----:B0-----:R-:W-:-:S05]  /*0c50*/  IMAD.U32 R4, RZ, RZ, UR4 ;  /* 0x00000004ff047e24 */ /* 0x001fca000f8e00ff */
[----:B------:R-:W-:-:S06]  /*0c60*/  LEA R17, R4, R17, 0x18 ;  /* 0x0000001104117211 */ /* 0x000fcc00078ec0ff */
[----:B------:R-:W0:Y:S02]  /*0c70*/  ATOMS.CAS R17, [R17], R6, R7 ;  /* 0x000000061111738d */ /* 0x000e240000000007 */
[----:B0-----:R-:W-:-:S13]  /*0c80*/  ISETP.NE.AND P0, PT, R17, RZ, PT ;  /* 0x000000ff1100720c */ /* 0x001fda0003f05270 */
[----:B------:R-:W-:Y:S05]  /*0c90*/  @!P0 BRA `(.L_x_14) ;  /* 0x0000000000688947 */ /* 0x000fea0003800000 */
.L_x_16:
        /* <DEDUP_REMOVED lines=12> */
[----:B-1----:R-:W-:Y:S01]  /*0d60*/  MOV R4, UR4 ;  /* 0x0000000400047c02 */ /* 0x002fe20008000f00 */
[----:B------:R-:W-:Y:S02]  /*0d70*/  IMAD.U32 R5, RZ, RZ, UR5 ;  /* 0x00000005ff057e24 */ /* 0x000fe4000f8e00ff */
[----:B0-2---:R0:W-:Y:S05]  /*0d80*/  STL [R3], R0 ;  /* 0x0000000003007387 */ /* 0x0051ea0000100800 */
[----:B------:R-:W-:-:S07]  /*0d90*/  LEPC R20, `(.L_x_15) ;  /* 0x000000001014794e */ /* 0x000fce0000000000 */
[----:B0-----:R-:W-:Y:S05]  /*0da0*/  CALL.ABS.NOINC R8 ;  /* 0x0000000008007343 */ /* 0x001fea0003c00000 */
.L_x_15:
[----:B------:R-:W0:Y:S01]  /*0db0*/  S2UR UR4, SR_CgaCtaId ;  /* 0x00000000000479c3 */ /* 0x000e220000008800 */
[----:B------:R-:W-:Y:S02]  /*0dc0*/  VIADD R17, R17, 0x8 ;  /* 0x0000000811117836 */ /* 0x000fe40000000000 */
[----:B------:R-:W-:Y:S02]  /*0dd0*/  HFMA2 R7, -RZ, RZ, 0, 5.9604644775390625e-08 ;  /* 0x00000001ff077431 */ /* 0x000fe400000001ff */
[----:B------:R-:W-:Y:S02]  /*0de0*/  IMAD.MOV.U32 R6, RZ, RZ, RZ ;  /* 0x000000ffff067224 */ /* 0x000fe400078e00ff */
[----:B0-----:R-:W-:-:S05]  /*0df0*/  IMAD.U32 R4, RZ, RZ, UR4 ;  /* 0x00000004ff047e24 */ /* 0x001fca000f8e00ff */
[----:B------:R-:W-:-:S06]  /*0e00*/  LEA R0, R4, R17, 0x18 ;  /* 0x0000001104007211 */ /* 0x000fcc00078ec0ff */
[----:B------:R-:W0:Y:S02]  /*0e10*/  ATOMS.CAS R0, [R0], R6, R7 ;  /* 0x000000060000738d */ /* 0x000e240000000007 */
[----:B0-----:R-:W-:-:S13]  /*0e20*/  ISETP.NE.AND P0, PT, R0, RZ, PT ;  /* 0x000000ff0000720c */ /* 0x001fda0003f05270 */
[----:B------:R-:W-:Y:S05]  /*0e30*/  @P0 BRA `(.L_x_16) ;  /* 0xfffffffc00980947 */ /* 0x000fea000383ffff */
.L_x_14:
[----:B------:R-:W-:Y:S05]  /*0e40*/  BSYNC B6 ;  /* 0x0000000000067941 */ /* 0x000fea0003800000 */
.L_x_13:
[----:B------:R-:W-:Y:S01]  /*0e50*/  MOV R3, 0x400 ;  /* 0x0000040000037802 */ /* 0x000fe20000000f00 */
[----:B------:R-:W0:Y:S01]  /*0e60*/  LDCU.64 UR4, c[0x4][0x58] ;  /* 0x01000b00ff0477ac */ /* 0x000e220008000a00 */
[----:B------:R-:W-:Y:S01]  /*0e70*/  MOV R17, 0x0 ;  /* 0x0000000000117802 */ /* 0x000fe20000000f00 */
[----:B------:R-:W-:Y:S01]  /*0e80*/  IMAD.MOV.U32 R6, RZ, RZ, R16 ;  /* 0x000000ffff067224 */ /* 0x000fe200078e0010 */
[----:B------:R-:W-:Y:S01]  /*0e90*/  LEA R0, R4, R3, 0x18 ;  /* 0x0000000304007211 */ /* 0x000fe200078ec0ff */
[----:B------:R-:W-:Y:S01]  /*0ea0*/  IMAD.MOV.U32 R7, RZ, RZ, R2 ;  /* 0x000000ffff077224 */ /* 0x000fe200078e0002 */
[----:B------:R1:W2:Y:S04]  /*0eb0*/  LDC.64 R8, c[0x4][R17] ;  /* 0x0100000011087b82 */ /* 0x0002a80000000a00 */
[----:B------:R-:W3:Y:S01]  /*0ec0*/  LDS R0, [R0+0x8] ;  /* 0x0000080000007984 */ /* 0x000ee20000000800 */
[----:B0-----:R-:W-:-:S02]  /*0ed0*/  IMAD.U32 R4, RZ, RZ, UR4 ;  /* 0x00000004ff047e24 */ /* 0x001fc4000f8e00ff */
[----:B------:R-:W-:Y:S01]  /*0ee0*/  IMAD.U32 R5, RZ, RZ, UR5 ;  /* 0x00000005ff057e24 */ /* 0x000fe2000f8e00ff */
[----:B---3--:R1:W-:Y:S06]  /*0ef0*/  STL [R1], R0 ;  /* 0x0000000001007387 */ /* 0x0083ec0000100800 */
[----:B------:R-:W-:-:S07]  /*0f00*/  LEPC R20, `(.L_x_17) ;  /* 0x000000001014794e */ /* 0x000fce0000000000 */
[----:B-12---:R-:W-:Y:S05]  /*0f10*/  CALL.ABS.NOINC R8 ;  /* 0x0000000008007343 */ /* 0x006fea0003c00000 */
.L_x_17:
[----:B------:R-:W0:Y:S08]  /*0f20*/  LDC.64 R4, c[0x4][0x10] ;  /* 0x01000400ff047b82 */ /* 0x000e300000000a00 */
[----:B------:R-:W1:Y:S08]  /*0f30*/  LDC.64 R8, c[0x4][0x28] ;  /* 0x01000a00ff087b82 */ /* 0x000e700000000a00 */
[----:B------:R-:W2:Y:S01]  /*0f40*/  S2UR UR5, SR_CgaCtaId ;  /* 0x00000000000579c3 */ /* 0x000ea20000008800 */
[----:B------:R-:W-:Y:S01]  /*0f50*/  UMOV UR4, 0x400 ;  /* 0x0000040000047882 */ /* 0x000fe20000000000 */
[----:B------:R-:W3:Y:S01]  /*0f60*/  LDCU.64 UR8, c[0x4][0x48] ;  /* 0x01000900ff0877ac */ /* 0x000ee20008000a00 */
[----:B0-----:R3:W4:Y:S04]  /*0f70*/  LDG.E R0, desc[UR36][R4.64] ;  /* 0x0000002404007981 */ /* 0x001728000c1e1900 */
[----:B-1----:R-:W5:Y:S01]  /*0f80*/  LDG.E R8, desc[UR36][R8.64] ;  /* 0x0000002408087981 */ /* 0x002f62000c1e1900 */
[----:B------:R0:W1:Y:S01]  /*0f90*/  LDC.64 R10, c[0x4][R17] ;  /* 0x01000000110a7b82 */ /* 0x0000620000000a00 */
[----:B------:R-:W-:Y:S01]  /*0fa0*/  IMAD.MOV.U32 R6, RZ, RZ, R16 ;  /* 0x000000ffff067224 */ /* 0x000fe200078e0010 */
[----:B---3--:R-:W-:Y:S01]  /*0fb0*/  MOV R4, UR8 ;  /* 0x0000000800047c02 */ /* 0x008fe20008000f00 */
[----:B------:R-:W-:-:S02]  /*0fc0*/  IMAD.U32 R5, RZ, RZ, UR9 ;  /* 0x00000009ff057e24 */ /* 0x000fc4000f8e00ff */
[----:B------:R-:W-:Y:S01]  /*0fd0*/  IMAD.MOV.U32 R7, RZ, RZ, R2 ;  /* 0x000000ffff077224 */ /* 0x000fe200078e0002 */
[----:B--2---:R-:W-:Y:S02]  /*0fe0*/  ULEA UR6, UR5, UR4, 0x18 ;  /* 0x0000000405067291 */ /* 0x004fe4000f8ec0ff */
[----:B------:R-:W-:-:S04]  /*0ff0*/  UIADD3 UR4, UPT, UPT, UR4, 0x8, URZ ;  /* 0x0000000804047890 */ /* 0x000fc8000fffe0ff */
[----:B------:R-:W-:-:S03]  /*1000*/  ULEA UR4, UR5, UR4, 0x18 ;  /* 0x0000000405047291 */ /* 0x000fc6000f8ec0ff */
[----:B------:R-:W4:Y:S02]  /*1010*/  LDS R3, [UR6] ;  /* 0x00000006ff037984 */ /* 0x000f240008000800 */
[----:B----4-:R-:W-:-:S05]  /*1020*/  LOP3.LUT R0, R3, R0, RZ, 0xfc, !PT ;  /* 0x0000000003007212 */ /* 0x010fca00078efcff */
[----:B------:R0:W-:Y:S04]  /*1030*/  STS [UR6], R0 ;  /* 0x00000000ff007988 */ /* 0x0001e80008000806 */
[----:B-----5:R0:W-:Y:S04]  /*1040*/  STL [R1], R8 ;  /* 0x0000000801007387 */ /* 0x0201e80000100800 */
[----:B-1----:R-:W-:Y:S01]  /*1050*/  ATOMS.EXCH RZ, [UR4], RZ ;  /* 0x000000ffffff798c */ /* 0x002fe2000c000004 */
[----:B------:R-:W-:-:S07]  /*1060*/  LEPC R20, `(.L_x_18) ;  /* 0x000000001014794e */ /* 0x000fce0000000000 */
[----:B0-----:R-:W-:Y:S05]  /*1070*/  CALL.ABS.NOINC R10 ;  /* 0x000000000a007343 */ /* 0x001fea0003c00000 */
.L_x_18:
[----:B------:R-:W0:Y:S01]  /*1080*/  LDC.64 R24, c[0x4][0x28] ;  /* 0x01000a00ff187b82 */ /* 0x000e220000000a00 */
[----:B------:R-:W-:Y:S02]  /*1090*/  IMAD.MOV.U32 R5, RZ, RZ, 0x1 ;  /* 0x00000001ff057424 */ /* 0x000fe400078e00ff */
[----:B------:R-:W-:-:S05]  /*10a0*/  IMAD.MOV.U32 R4, RZ, RZ, RZ ;  /* 0x000000ffff047224 */ /* 0x000fca00078e00ff */
[----:B0-----:R-:W2:Y:S01]  /*10b0*/  ATOMG.E.CAS.STRONG.GPU PT, R0, [R24], R4, R5 ;  /* 0x00000004180073a9 */ /* 0x001ea200001ee105 */
[----:B------:R-:W-:Y:S01]  /*10c0*/  BSSY B6, `(.L_x_19) ;  /* 0x0000015000067945 */ /* 0x000fe20003800000 */
[----:B--2---:R-:W-:-:S13]  /*10d0*/  ISETP.NE.AND P0, PT, R0, RZ, PT ;  /* 0x000000ff0000720c */ /* 0x004fda0003f05270 */
[----:B------:R-:W-:Y:S05]  /*10e0*/  @!P0 BRA `(.L_x_20) ;  /* 0x0000000000488947 */ /* 0x000fea0003800000 */
.L_x_22:
[----:B------:R-:W0:Y:S02]  /*10f0*/  LDC.64 R10, c[0x4][0x28] ;  /* 0x01000a00ff0a7b82 */ /* 0x000e240000000a00 */
[----:B0-----:R-:W2:Y:S01]  /*1100*/  LDG.E R0, desc[UR36][R10.64] ;  /* 0x000000240a007981 */ /* 0x001ea2000c1e1900 */
[----:B------:R-:W-:Y:S01]  /*1110*/  MOV R8, 0x0 ;  /* 0x0000000000087802 */ /* 0x000fe20000000f00 */
[----:B------:R-:W-:Y:S05]  /*1120*/  YIELD ;  /* 0x0000000000007946 */ /* 0x000fea0003800000 */
[----:B------:R-:W0:Y:S01]  /*1130*/  LDC.64 R8, c[0x4][R8] ;  /* 0x0100000008087b82 */ /* 0x000e220000000a00 */
[----:B------:R-:W1:Y:S01]  /*1140*/  LDCU.64 UR4, c[0x4][0x50] ;  /* 0x01000a00ff0477ac */ /* 0x000e620008000a00 */
[----:B------:R-:W-:-:S02]  /*1150*/  IMAD.MOV.U32 R6, RZ, RZ, R16 ;  /* 0x000000ffff067224 */ /* 0x000fc400078e0010 */
[----:B------:R-:W-:Y:S01]  /*1160*/  IMAD.MOV.U32 R7, RZ, RZ, R2 ;  /* 0x000000ffff077224 */ /* 0x000fe200078e0002 */
[----:B-1----:R-:W-:Y:S01]  /*1170*/  MOV R4, UR4 ;  /* 0x0000000400047c02 */ /* 0x002fe20008000f00 */
[----:B------:R-:W-:Y:S01]  /*1180*/  IMAD.U32 R5, RZ, RZ, UR5 ;  /* 0x00000005ff057e24 */ /* 0x000fe2000f8e00ff */
[----:B0-2---:R1:W-:Y:S06]  /*1190*/  STL [R1], R0 ;  /* 0x0000000001007387 */ /* 0x0053ec0000100800 */
[----:B------:R-:W-:-:S07]  /*11a0*/  LEPC R20, `(.L_x_21) ;  /* 0x000000001014794e */ /* 0x000fce0000000000 */
[----:B-1----:R-:W-:Y:S05]  /*11b0*/  CALL.ABS.NOINC R8 ;  /* 0x0000000008007343 */ /* 0x002fea0003c00000 */
.L_x_21:
[----:B------:R-:W-:Y:S02]  /*11c0*/  IMAD.MOV.U32 R5, RZ, RZ, 0x1 ;  /* 0x00000001ff057424 */ /* 0x000fe400078e00ff */
[----:B------:R-:W-:-:S05]  /*11d0*/  IMAD.MOV.U32 R4, RZ, RZ, RZ ;  /* 0x000000ffff047224 */ /* 0x000fca00078e00ff */
[----:B------:R-:W2:Y:S02]  /*11e0*/  ATOMG.E.CAS.STRONG.GPU PT, R0, [R24], R4, R5 ;  /* 0x00000004180073a9 */ /* 0x000ea400001ee105 */
[----:B--2---:R-:W-:-:S13]  /*11f0*/  ISETP.NE.AND P0, PT, R0, RZ, PT ;  /* 0x000000ff0000720c */ /* 0x004fda0003f05270 */
[----:B------:R-:W-:Y:S05]  /*1200*/  @P0 BRA `(.L_x_22) ;  /* 0xfffffffc00b80947 */ /* 0x000fea000383ffff */
.L_x_20:
[----:B------:R-:W-:Y:S05]  /*1210*/  BSYNC B6 ;  /* 0x0000000000067941 */ /* 0x000fea0003800000 */
.L_x_19:
[----:B------:R-:W2:Y:S01]  /*1220*/  LDG.E R24, desc[UR36][R24.64] ;  /* 0x0000002418187981 */ /* 0x000ea2000c1e1900 */
[----:B------:R-:W-:Y:S01]  /*1230*/  MOV R17, 0x0 ;  /* 0x0000000000117802 */ /* 0x000fe20000000f00 */
[----:B------:R-:W0:Y:S01]  /*1240*/  LDCU.64 UR4, c[0x4][0x58] ;  /* 0x01000b00ff0477ac */ /* 0x000e220008000a00 */
[----:B------:R-:W-:Y:S02]  /*1250*/  IMAD.MOV.U32 R6, RZ, RZ, R16 ;  /* 0x000000ffff067224 */ /* 0x000fe400078e0010 */
[----:B------:R1:W3:Y:S01]  /*1260*/  LDC.64 R8, c[0x4][R17] ;  /* 0x0100000011087b82 */ /* 0x0002e20000000a00 */
[----:B------:R-:W-:Y:S01]  /*1270*/  IMAD.MOV.U32 R7, RZ, RZ, R2 ;  /* 0x000000ffff077224 */ /* 0x000fe200078e0002 */
[----:B0-----:R-:W-:Y:S01]  /*1280*/  MOV R4, UR4 ;  /* 0x0000000400047c02 */ /* 0x001fe20008000f00 */
[----:B------:R-:W-:Y:S01]  /*1290*/  IMAD.U32 R5, RZ, RZ, UR5 ;  /* 0x00000005ff057e24 */ /* 0x000fe2000f8e00ff */
[----:B--23--:R1:W-:Y:S06]  /*12a0*/  STL [R1], R24 ;  /* 0x0000001801007387 */ /* 0x00c3ec0000100800 */
[----:B------:R-:W-:-:S07]  /*12b0*/  LEPC R20, `(.L_x_23) ;  /* 0x000000001014794e */ /* 0x000fce0000000000 */
[----:B-1----:R-:W-:Y:S05]  /*12c0*/  CALL.ABS.NOINC R8 ;  /* 0x0000000008007343 */ /* 0x002fea0003c00000 */
.L_x_23:
[----:B------:R-:W0:Y:S02]  /*12d0*/  LDC.64 R4, c[0x4][0x10] ;  /* 0x01000400ff047b82 */ /* 0x000e240000000a00 */
[----:B0-----:R-:W2:Y:S06]  /*12e0*/  LDG.E R0, desc[UR36][R4.64] ;  /* 0x0000002404007981 */ /* 0x001eac000c1e1900 */
[----:B------:R-:W0:Y:S08]  /*12f0*/  LDC.64 R6, c[0x4][0x28] ;  /* 0x01000a00ff067b82 */ /* 0x000e300000000a00 */
[----:B------:R-:W1:Y:S01]  /*1300*/  LDC.64 R10, c[0x4][0x38] ;  /* 0x01000e00ff0a7b82 */ /* 0x000e620000000a00 */
[----:B--2---:R-:W-:-:S05]  /*1310*/  LOP3.LUT R3, R0, 0xfffffffe, RZ, 0xc0, !PT ;  /* 0xfffffffe00037812 */ /* 0x004fca00078ec0ff */
[----:B------:R2:W-:Y:S04]  /*1320*/  STG.E desc[UR36][R4.64], R3 ;  /* 0x0000000304007986 */ /* 0x0005e8000c101924 */
[----:B0-----:R0:W5:Y:S01]  /*1330*/  ATOMG.E.EXCH.STRONG.GPU PT, RZ, desc[UR36][R6.64], RZ ;  /* 0x800000ff06ff79a8 */ /* 0x001162000c1ef124 */
[----:B------:R-:W-:Y:S01]  /*1340*/  @!PT LDS RZ, [RZ] ;  /* 0x00000000fffff984 */ /* 0x000fe20000000800 */
[----:B------:R-:W-:Y:S01]  /*1350*/  @!PT LDS RZ, [RZ] ;  /* 0x00000000fffff984 */ /* 0x000fe20000000800 */
[----:B------:R-:W-:Y:S01]  /*1360*/  @!PT LDS RZ, [RZ] ;  /* 0x00000000fffff984 */ /* 0x000fe20000000800 */
[----:B------:R-:W-:Y:S01]  /*1370*/  @!PT LDS RZ, [RZ] ;  /* 0x00000000fffff984 */ /* 0x000fe20000000800 */
[----:B------:R-:W-:-:S00]  /*1380*/  MEMBAR.ALL.CTA ;  /* 0x0000000000007992 */ /* 0x000fc00000008000 */
[----:B------:R-:W-:Y:S06]  /*1390*/  MEMBAR.SC.GPU ;  /* 0x0000000000007992 */ /* 0x000fec0000002000 */
[----:B------:R-:W-:-:S00]  /*13a0*/  ERRBAR ;  /* 0x00000000000079ab */ /* 0x000fc00000000000 */
[----:B------:R-:W-:Y:S06]  /*13b0*/  CGAERRBAR ;  /* 0x00000000000075ab */ /* 0x000fec0000000000 */
[----:B------:R-:W-:Y:S04]  /*13c0*/  CCTL.IVALL ;  /* 0x00000000ff00798f */ /* 0x000fe80002000000 */
[----:B-1----:R-:W3:Y:S01]  /*13d0*/  LDG.E R10, desc[UR36][R10.64] ;  /* 0x000000240a0a7981 */ /* 0x002ee2000c1e1900 */
[----:B------:R1:W4:Y:S01]  /*13e0*/  LDC.64 R8, c[0x4][R17] ;  /* 0x0100000011087b82 */ /* 0x0003220000000a00 */
[----:B------:R-:W2:Y:S01]  /*13f0*/  LDCU.64 UR4, c[0x4][0x48] ;  /* 0x01000900ff0477ac */ /* 0x000ea20008000a00 */
[----:B0-----:R-:W-:Y:S01]  /*1400*/  MOV R6, R16 ;  /* 0x0000001000067202 */ /* 0x001fe20000000f00 */
[----:B------:R-:W-:-:S02]  /*1410*/  IMAD.MOV.U32 R7, RZ, RZ, R2 ;  /* 0x000000ffff077224 */ /* 0x000fc400078e0002 */
[----:B--2---:R-:W-:Y:S02]  /*1420*/  IMAD.U32 R4, RZ, RZ, UR4 ;  /* 0x00000004ff047e24 */ /* 0x004fe4000f8e00ff */
[----:B------:R-:W-:Y:S01]  /*1430*/  IMAD.U32 R5, RZ, RZ, UR5 ;  /* 0x00000005ff057e24 */ /* 0x000fe2000f8e00ff */
[----:B---34-:R1:W-:Y:S06]  /*1440*/  STL [R1], R10 ;  /* 0x0000000a01007387 */ /* 0x0183ec0000100800 */
[----:B------:R-:W-:-:S07]  /*1450*/  LEPC R20, `(.L_x_24) ;  /* 0x000000001014794e */ /* 0x000fce0000000000 */
[----:B-1---5:R-:W-:Y:S05]  /*1460*/  CALL.ABS.NOINC R8 ;  /* 0x0000000008007343 */ /* 0x022fea0003c00000 */
.L_x_24:
[----:B------:R-:W0:Y:S01]  /*1470*/  LDC.64 R24, c[0x4][0x38] ;  /* 0x01000e00ff187b82 */ /* 0x000e220000000a00 */
[----:B------:R-:W-:Y:S02]  /*1480*/  IMAD.MOV.U32 R5, RZ, RZ, 0x1 ;  /* 0x00000001ff057424 */ /* 0x000fe400078e00ff */
[----:B------:R-:W-:-:S05]  /*1490*/  IMAD.MOV.U32 R4, RZ, RZ, RZ ;  /* 0x000000ffff047224 */ /* 0x000fca00078e00ff */
[----:B0-----:R-:W2:Y:S01]  /*14a0*/  ATOMG.E.CAS.STRONG.GPU PT, R0, [R24], R4, R5 ;  /* 0x00000004180073a9 */ /* 0x001ea200001ee105 */
[----:B------:R-:W-:Y:S01]  /*14b0*/  BSSY B6, `(.L_x_25) ;  /* 0x0000015000067945 */ /* 0x000fe20003800000 */
[----:B--2---:R-:W-:-:S13]  /*14c0*/  ISETP.NE.AND P0, PT, R0, RZ, PT ;  /* 0x000000ff0000720c */ /* 0x004fda0003f05270 */
[----:B------:R-:W-:Y:S05]  /*14d0*/  @!P0 BRA `(.L_x_26) ;  /* 0x0000000000488947 */ /* 0x000fea0003800000 */
.L_x_28:
[----:B------:R-:W0:Y:S02]  /*14e0*/  LDC.64 R10, c[0x4][0x38] ;  /* 0x01000e00ff0a7b82 */ /* 0x000e240000000a00 */
[----:B0-----:R-:W2:Y:S01]  /*14f0*/  LDG.E R0, desc[UR36][R10.64] ;  /* 0x000000240a007981 */ /* 0x001ea2000c1e1900 */
[----:B------:R-:W-:Y:S01]  /*1500*/  MOV R8, 0x0 ;  /* 0x0000000000087802 */ /* 0x000fe20000000f00 */
[----:B------:R-:W-:Y:S05]  /*1510*/  YIELD ;  /* 0x0000000000007946 */ /* 0x000fea0003800000 */
[----:B------:R-:W0:Y:S01]  /*1520*/  LDC.64 R8, c[0x4][R8] ;  /* 0x0100000008087b82 */ /* 0x000e220000000a00 */
[----:B------:R-:W1:Y:S01]  /*1530*/  LDCU.64 UR4, c[0x4][0x50] ;  /* 0x01000a00ff0477ac */ /* 0x000e620008000a00 */
[----:B------:R-:W-:Y:S01]  /*1540*/  MOV R6, R16 ;  /* 0x0000001000067202 */ /* 0x000fe20000000f00 */
[----:B------:R-:W-:-:S02]  /*1550*/  IMAD.MOV.U32 R7, RZ, RZ, R2 ;  /* 0x000000ffff077224 */ /* 0x000fc400078e0002 */
[----:B-1----:R-:W-:Y:S02]  /*1560*/  IMAD.U32 R4, RZ, RZ, UR4 ;  /* 0x00000004ff047e24 */ /* 0x002fe4000f8e00ff */
[----:B------:R-:W-:Y:S01]  /*1570*/  IMAD.U32 R5, RZ, RZ, UR5 ;  /* 0x00000005ff057e24 */ /* 0x000fe2000f8e00ff */
[----:B0-2---:R1:W-:Y:S06]  /*1580*/  STL [R1], R0 ;  /* 0x0000000001007387 */ /* 0x0053ec0000100800 */
[----:B------:R-:W-:-:S07]  /*1590*/  LEPC R20, `(.L_x_27) ;  /* 0x000000001014794e */ /* 0x000fce0000000000 */
[----:B-1----:R-:W-:Y:S05]  /*15a0*/  CALL.ABS.NOINC R8 ;  /* 0x0000000008007343 */ /* 0x002fea0003c00000 */
.L_x_27:
[----:B------:R-:W-:Y:S02]  /*15b0*/  IMAD.MOV.U32 R5, RZ, RZ, 0x1 ;  /* 0x00000001ff057424 */ /* 0x000fe400078e00ff */
[----:B------:R-:W-:-:S05]  /*15c0*/  IMAD.MOV.U32 R4, RZ, RZ, RZ ;  /* 0x000000ffff047224 */ /* 0x000fca00078e00ff */
[----:B------:R-:W2:Y:S02]  /*15d0*/  ATOMG.E.CAS.STRONG.GPU PT, R0, [R24], R4, R5 ;  /* 0x00000004180073a9 */ /* 0x000ea400001ee105 */
[----:B--2---:R-:W-:-:S13]  /*15e0*/  ISETP.NE.AND P0, PT, R0, RZ, PT ;  /* 0x000000ff0000720c */ /* 0x004fda0003f05270 */
[----:B------:R-:W-:Y:S05]  /*15f0*/  @P0 BRA `(.L_x_28) ;  /* 0xfffffffc00b80947 */ /* 0x000fea000383ffff */
.L_x_26:
[----:B------:R-:W-:Y:S05]  /*1600*/  BSYNC B6 ;  /* 0x0000000000067941 */ /* 0x000fea0003800000 */
.L_x_25:
[----:B------:R-:W2:Y:S01]  /*1610*/  LDG.E R24, desc[UR36][R24.64] ;  /* 0x0000002418187981 */ /* 0x000ea2000c1e1900 */
[----:B------:R-:W-:Y:S01]  /*1620*/  MOV R17, 0x0 ;  /* 0x0000000000117802 */ /* 0x000fe20000000f00 */
[----:B------:R-:W0:Y:S01]  /*1630*/  LDCU.64 UR4, c[0x4][0x58] ;  /* 0x01000b00ff0477ac */ /* 0x000e220008000a00 */
[----:B------:R-:W-:Y:S01]  /*1640*/  MOV R6, R16 ;  /* 0x0000001000067202 */ /* 0x000fe20000000f00 */
[----:B------:R-:W-:Y:S01]  /*1650*/  IMAD.MOV.U32 R7, RZ, RZ, R2 ;  /* 0x000000ffff077224 */ /* 0x000fe200078e0002 */
[----:B------:R1:W3:Y:S01]  /*1660*/  LDC.64 R8, c[0x4][R17] ;  /* 0x0100000011087b82 */ /* 0x0002e20000000a00 */
[----:B0-----:R-:W-:Y:S02]  /*1670*/  IMAD.U32 R4, RZ, RZ, UR4 ;  /* 0x00000004ff047e24 */ /* 0x001fe4000f8e00ff */
[----:B------:R-:W-:Y:S01]  /*1680*/  IMAD.U32 R5, RZ, RZ, UR5 ;  /* 0x00000005ff057e24 */ /* 0x000fe2000f8e00ff */
[----:B--23--:R1:W-:Y:S06]  /*1690*/  STL [R1], R24 ;  /* 0x0000001801007387 */ /* 0x00c3ec0000100800 */
[----:B------:R-:W-:-:S07]  /*16a0*/  LEPC R20, `(.L_x_29) ;  /* 0x000000001014794e */ /* 0x000fce0000000000 */
[----:B-1----:R-:W-:Y:S05]  /*16b0*/  CALL.ABS.NOINC R8 ;  /* 0x0000000008007343 */ /* 0x002fea0003c00000 */
.L_x_29:
[----:B------:R-:W0:Y:S02]  /*16c0*/  LDC.64 R4, c[0x4][0x20] ;  /* 0x01000800ff047b82 */ /* 0x000e240000000a00 */
[----:B0-----:R-:W2:Y:S06]  /*16d0*/  LDG.E R0, desc[UR36][R4.64] ;  /* 0x0000002404007981 */ /* 0x001eac000c1e1900 */
[----:B------:R-:W0:Y:S01]  /*16e0*/  S2UR UR5, SR_CgaCtaId ;  /* 0x00000000000579c3 */ /* 0x000e220000008800 */
[----:B------:R-:W-:-:S07]  /*16f0*/  UMOV UR4, 0x400 ;  /* 0x0000040000047882 */ /* 0x000fce0000000000 */
[----:B------:R-:W1:Y:S01]  /*1700*/  LDC.64 R6, c[0x4][0x38] ;  /* 0x01000e00ff067b82 */ /* 0x000e620000000a00 */
[----:B0-----:R-:W-:-:S07]  /*1710*/  ULEA UR4, UR5, UR4, 0x18 ;  /* 0x0000000405047291 */ /* 0x001fce000f8ec0ff */
[----:B------:R0:W3:Y:S01]  /*1720*/  LDC.64 R8, c[0x4][R17] ;  /* 0x0100000011087b82 */ /* 0x0000e20000000a00 */
[----:B------:R-:W-:-:S05]  /*1730*/  IADD3 R25, P0, PT, R16, 0x10, RZ ;  /* 0x0000001010197810 */ /* 0x000fca0007f1e0ff */
[----:B------:R-:W-:Y:S01]  /*1740*/  IMAD.X R24, RZ, RZ, R2, P0 ;  /* 0x000000ffff187224 */ /* 0x000fe200000e0602 */
[----:B--2---:R-:W-:Y:S02]  /*1750*/  LOP3.LUT R3, R0, 0xfffffffe, RZ, 0xc0, !PT ;  /* 0xfffffffe00037812 */ /* 0x004fe400078ec0ff */
[----:B------:R-:W2:Y:S01]  /*1760*/  LDS R0, [UR4] ;  /* 0x00000004ff007984 */ /* 0x000ea20008000800 */
[----:B------:R-:W4:Y:S03]  /*1770*/  LDCU.64 UR4, c[0x4][0x88] ;  /* 0x01001100ff0477ac */ /* 0x000f260008000a00 */
[----:B------:R4:W-:Y:S04]  /*1780*/  STG.E desc[UR36][R4.64], R3 ;  /* 0x0000000304007986 */ /* 0x0009e8000c101924 */
[----:B-1----:R1:W5:Y:S02]  /*1790*/  ATOMG.E.EXCH.STRONG.GPU PT, RZ, desc[UR36][R6.64], RZ ;  /* 0x800000ff06ff79a8 */ /* 0x002364000c1ef124 */
[----:B-1----:R-:W-:Y:S01]  /*17a0*/  IMAD.MOV.U32 R6, RZ, RZ, R25 ;  /* 0x000000ffff067224 */ /* 0x002fe200078e0019 */
[----:B------:R-:W-:Y:S01]  /*17b0*/  MOV R7, R24 ;  /* 0x0000001800077202 */ /* 0x000fe20000000f00 */
[----:B----4-:R-:W-:-:S02]  /*17c0*/  IMAD.U32 R4, RZ, RZ, UR4 ;  /* 0x00000004ff047e24 */ /* 0x010fc4000f8e00ff */
[----:B------:R-:W-:Y:S01]  /*17d0*/  IMAD.U32 R5, RZ, RZ, UR5 ;  /* 0x00000005ff057e24 */ /* 0x000fe2000f8e00ff */
[----:B--23--:R0:W-:Y:S06]  /*17e0*/  STL [R1+0x10], R0 ;  /* 0x0000100001007387 */ /* 0x00c1ec0000100800 */
[----:B------:R-:W-:-:S07]  /*17f0*/  LEPC R20, `(.L_x_10) ;  /* 0x000000001014794e */ /* 0x000fce0000000000 */
[----:B0----5:R-:W-:Y:S05]  /*1800*/  CALL.ABS.NOINC R8 ;  /* 0x0000000008007343 */ /* 0x021fea0003c00000 */
.L_x_10:
[----:B------:R-:W-:Y:S05]  /*1810*/  BSYNC B7 ;  /* 0x0000000000077941 */ /* 0x000fea0003800000 */
.L_x_9:
[----:B------:R-:W-:Y:S01]  /*1820*/  VIADD R23, R23, 0xffffffff ;  /* 0xffffffff17177836 */ /* 0x000fe20000000000 */
[----:B------:R-:W-:Y:S04]  /*1830*/  BSSY B7, `(.L_x_30) ;  /* 0x0000057000077945 */ /* 0x000fe80003800000 */
[----:B------:R-:W-:-:S13]  /*1840*/  ISETP.GE.U32.AND P0, PT, R22, R23, PT ;  /* 0x000000171600720c */ /* 0x000fda0003f06070 */
[----:B------:R-:W-:Y:S05]  /*1850*/  @P0 BRA `(.L_x_31) ;  /* 0x0000000400500947 */ /* 0x000fea0003800000 */
[----:B------:R-:W0:Y:S01]  /*1860*/  S2R R0, SR_CgaCtaId ;  /* 0x0000000000007919 */ /* 0x000e220000008800 */
[----:B------:R-:W-:Y:S01]  /*1870*/  MOV R17, 0x400 ;  /* 0x0000040000117802 */ /* 0x000fe20000000f00 */
[----:B------:R-:W1:Y:S01]  /*1880*/  LDCU.64 UR4, c[0x4][0x48] ;  /* 0x01000900ff0477ac */ /* 0x000e620008000a00 */
[----:B------:R-:W-:Y:S01]  /*1890*/  MOV R8, 0x0 ;  /* 0x0000000000087802 */ /* 0x000fe20000000f00 */
[----:B------:R-:W-:Y:S02]  /*18a0*/  IMAD.MOV.U32 R6, RZ, RZ, R16 ;  /* 0x000000ffff067224 */ /* 0x000fe400078e0010 */
[----:B------:R-:W-:-:S03]  /*18b0*/  IMAD.MOV.U32 R7, RZ, RZ, R2 ;  /* 0x000000ffff077224 */ /* 0x000fc600078e0002 */
[----:B------:R-:W2:Y:S01]  /*18c0*/  LDC.64 R8, c[0x4][R8] ;  /* 0x0100000008087b82 */ /* 0x000ea20000000a00 */
[----:B-1----:R-:W-:Y:S02]  /*18d0*/  IMAD.U32 R4, RZ, RZ, UR4 ;  /* 0x00000004ff047e24 */ /* 0x002fe4000f8e00ff */
[----:B------:R-:W-:Y:S01]  /*18e0*/  IMAD.U32 R5, RZ, RZ, UR5 ;  /* 0x00000005ff057e24 */ /* 0x000fe2000f8e00ff */
[----:B0-----:R-:W-:-:S06]  /*18f0*/  LEA R0, R0, R17, 0x18 ;  /* 0x0000001100007211 */ /* 0x001fcc00078ec0ff */
[----:B------:R-:W0:Y:S04]  /*1900*/  LDS R0, [R0+0x8] ;  /* 0x0000080000007984 */ /* 0x000e280000000800 */
[----:B0-2---:R0:W-:Y:S02]  /*1910*/  STL [R1], R0 ;  /* 0x0000000001007387 */ /* 0x0051e40000100800 */
[----:B------:R-:W-:-:S07]  /*1920*/  LEPC R20, `(.L_x_32) ;  /* 0x000000001014794e */ /* 0x000fce0000000000 */
[----:B0-----:R-:W-:Y:S05]  /*1930*/  CALL.ABS.NOINC R8 ;  /* 0x0000000008007343 */ /* 0x001fea0003c00000 */
.L_x_32:
[----:B------:R-:W0:Y:S01]  /*1940*/  S2UR UR4, SR_CgaCtaId ;  /* 0x00000000000479c3 */ /* 0x000e220000008800 */
[----:B------:R-:W-:Y:S01]  /*1950*/  IADD3 R17, PT, PT, R17, 0x8, RZ ;  /* 0x0000000811117810 */ /* 0x000fe20007ffe0ff */
[----:B------:R-:W-:Y:S01]  /*1960*/  IMAD.MOV.U32 R7, RZ, RZ, 0x1 ;  /* 0x00000001ff077424 */ /* 0x000fe200078e00ff */
[----:B------:R-:W-:Y:S01]  /*1970*/  BSSY B6, `(.L_x_33) ;  /* 0x000001f000067945 */ /* 0x000fe20003800000 */
[----:B------:R-:W-:Y:S02]  /*1980*/  IMAD.MOV.U32 R6, RZ, RZ, RZ ;  /* 0x000000ffff067224 */ /* 0x000fe400078e00ff */
[----:B0-----:R-:W-:-:S05]  /*1990*/  IMAD.U32 R4, RZ, RZ, UR4 ;  /* 0x00000004ff047e24 */ /* 0x001fca000f8e00ff */
[----:B------:R-:W-:-:S06]  /*19a0*/  LEA R0, R4, R17, 0x18 ;  /* 0x0000001104007211 */ /* 0x000fcc00078ec0ff */
[----:B------:R-:W0:Y:S02]  /*19b0*/  ATOMS.CAS R0, [R0], R6, R7 ;  /* 0x000000060000738d */ /* 0x000e240000000007 */
[----:B0-----:R-:W-:-:S13]  /*19c0*/  ISETP.NE.AND P0, PT, R0, RZ, PT ;  /* 0x000000ff0000720c */ /* 0x001fda0003f05270 */
[----:B------:R-:W-:Y:S05]  /*19d0*/  @!P0 BRA `(.L_x_34) ;  /* 0x0000000000608947 */ /* 0x000fea0003800000 */
.L_x_36:
[----:B------:R-:W0:Y:S01]  /*19e0*/  S2R R0, SR_CgaCtaId ;  /* 0x0000000000007919 */ /* 0x000e220000008800 */
[----:B------:R-:W-:Y:S01]  /*19f0*/  MOV R17, 0x400 ;  /* 0x0000040000117802 */ /* 0x000fe20000000f00 */
[----:B------:R-:W-:Y:S05]  /*1a00*/  YIELD ;  /* 0x0000000000007946 */ /* 0x000fea0003800000 */
[----:B------:R-:W-:Y:S01]  /*1a10*/  MOV R8, 0x0 ;  /* 0x0000000000087802 */ /* 0x000fe20000000f00 */
[----:B------:R-:W1:Y:S01]  /*1a20*/  LDCU.64 UR4, c[0x4][0x50] ;  /* 0x01000a00ff0477ac */ /* 0x000e620008000a00 */
[----:B------:R-:W-:Y:S01]  /*1a30*/  MOV R6, R16 ;  /* 0x0000001000067202 */ /* 0x000fe20000000f00 */
        /* <DEDUP_REMOVED lines=9> */
.L_x_35:
[----:B------:R-:W0:Y:S01]  /*1ad0*/  S2UR UR4, SR_CgaCtaId ;  /* 0x00000000000479c3 */ /* 0x000e220000008800 */
[----:B------:R-:W-:Y:S02]  /*1ae0*/  VIADD R17, R17, 0x8 ;  /* 0x0000000811117836 */ /* 0x000fe40000000000 */
[----:B------:R-:W-:Y:S02]  /*1af0*/  IMAD.MOV.U32 R7, RZ, RZ, 0x1 ;  /* 0x00000001ff077424 */ /* 0x000fe400078e00ff */
[----:B------:R-:W-:Y:S02]  /*1b00*/  IMAD.MOV.U32 R6, RZ, RZ, RZ ;  /* 0x000000ffff067224 */ /* 0x000fe400078e00ff */
[----:B0-----:R-:W-:-:S05]  /*1b10*/  IMAD.U32 R4, RZ, RZ, UR4 ;  /* 0x00000004ff047e24 */ /* 0x001fca000f8e00ff */
[----:B------:R-:W-:-:S06]  /*1b20*/  LEA R0, R4, R17, 0x18 ;  /* 0x0000001104007211 */ /* 0x000fcc00078ec0ff */
[----:B------:R-:W0:Y:S02]  /*1b30*/  ATOMS.CAS R0, [R0], R6, R7 ;  /* 0x000000060000738d */ /* 0x000e240000000007 */
[----:B0-----:R-:W-:-:S13]  /*1b40*/  ISETP.NE.AND P0, PT, R0, RZ, PT ;  /* 0x000000ff0000720c */ /* 0x001fda0003f05270 */
[----:B------:R-:W-:Y:S05]  /*1b50*/  @P0 BRA `(.L_x_36) ;  /* 0xfffffffc00a00947 */ /* 0x000fea000383ffff */
.L_x_34:
[----:B------:R-:W-:Y:S05]  /*1b60*/  BSYNC B6 ;  /* 0x0000000000067941 */ /* 0x000fea0003800000 */
.L_x_33:
        /* <DEDUP_REMOVED lines=8> */
[----:B0-----:R-:W-:Y:S01]  /*1bf0*/  MOV R4, UR4 ;  /* 0x0000000400047c02 */ /* 0x001fe20008000f00 */
[----:B------:R-:W-:-:S02]  /*1c00*/  IMAD.U32 R5, RZ, RZ, UR5 ;  /* 0x00000005ff057e24 */ /* 0x000fc4000f8e00ff */
[----:B---3--:R1:W-:Y:S05]  /*1c10*/  STL [R1], R0 ;  /* 0x0000000001007387 */ /* 0x0083ea0000100800 */
[----:B------:R-:W-:-:S07]  /*1c20*/  LEPC R20, `(.L_x_37) ;  /* 0x000000001014794e */ /* 0x000fce0000000000 */
[----:B-12---:R-:W-:Y:S05]  /*1c30*/  CALL.ABS.NOINC R8 ;  /* 0x0000000008007343 */ /* 0x006fea0003c00000 */
.L_x_37:
[----:B------:R-:W0:Y:S01]  /*1c40*/  S2UR UR5, SR_CgaCtaId ;  /* 0x00000000000579c3 */ /* 0x000e220000008800 */
[----:B------:R-:W-:Y:S01]  /*1c50*/  UMOV UR4, 0x400 ;  /* 0x0000040000047882 */ /* 0x000fe20000000000 */
[----:B------:R-:W-:Y:S01]  /*1c60*/  VIADD R3, R22, 0x1 ;  /* 0x0000000116037836 */ /* 0x000fe20000000000 */
[----:B------:R-:W1:Y:S01]  /*1c70*/  LDCU.64 UR6, c[0x4][0x90] ;  /* 0x01001200ff0677ac */ /* 0x000e620008000a00 */
[----:B------:R-:W-:-:S03]  /*1c80*/  IADD3 R25, P0, PT, R16, 0x10, RZ ;  /* 0x0000001010197810 */ /* 0x000fc60007f1e0ff */
[----:B------:R-:W-:Y:S01]  /*1c90*/  SHF.L.U32 R0, R18, R3, RZ ;  /* 0x0000000312007219 */ /* 0x000fe200000006ff */
[----:B------:R2:W3:Y:S01]  /*1ca0*/  LDC.64 R8, c[0x4][R17] ;  /* 0x0100000011087b82 */ /* 0x0004e20000000a00 */
[----:B------:R-:W-:Y:S02]  /*1cb0*/  IMAD.X R24, RZ, RZ, R2, P0 ;  /* 0x000000ffff187224 */ /* 0x000fe400000e0602 */
[----:B------:R-:W-:Y:S02]  /*1cc0*/  IMAD.MOV.U32 R6, RZ, RZ, R25 ;  /* 0x000000ffff067224 */ /* 0x000fe400078e0019 */
[----:B------:R-:W-:Y:S01]  /*1cd0*/  IMAD.MOV.U32 R7, RZ, RZ, R24 ;  /* 0x000000ffff077224 */ /* 0x000fe200078e0018 */
[----:B-1----:R-:W-:Y:S01]  /*1ce0*/  MOV R4, UR6 ;  /* 0x0000000600047c02 */ /* 0x002fe20008000f00 */
[----:B0-----:R-:W-:Y:S02]  /*1cf0*/  ULEA UR8, UR5, UR4, 0x18 ;  /* 0x0000000405087291 */ /* 0x001fe4000f8ec0ff */
[----:B------:R-:W-:-:S04]  /*1d00*/  UIADD3 UR4, UPT, UPT, UR4, 0x8, URZ ;  /* 0x0000000804047890 */ /* 0x000fc8000fffe0ff */
[----:B------:R-:W-:-:S03]  /*1d10*/  ULEA UR4, UR5, UR4, 0x18 ;  /* 0x0000000405047291 */ /* 0x000fc6000f8ec0ff */
[----:B------:R-:W0:Y:S02]  /*1d20*/  LDS R5, [UR8] ;  /* 0x00000008ff057984 */ /* 0x000e240008000800 */
[----:B0-----:R-:W-:Y:S01]  /*1d30*/  LOP3.LUT R0, R5, R0, RZ, 0xfc, !PT ;  /* 0x0000000005007212 */ /* 0x001fe200078efcff */
[----:B------:R-:W-:-:S04]  /*1d40*/  IMAD.U32 R5, RZ, RZ, UR7 ;  /* 0x00000007ff057e24 */ /* 0x000fc8000f8e00ff */
[----:B------:R2:W-:Y:S04]  /*1d50*/  STS [UR8], R0 ;  /* 0x00000000ff007988 */ /* 0x0005e80008000808 */
[----:B------:R2:W-:Y:S04]  /*1d60*/  STL [R1+0x10], R0 ;  /* 0x0000100001007387 */ /* 0x0005e80000100800 */
[----:B---3--:R-:W-:Y:S01]  /*1d70*/  ATOMS.EXCH RZ, [UR4], RZ ;  /* 0x000000ffffff798c */ /* 0x008fe2000c000004 */
[----:B------:R-:W-:-:S07]  /*1d80*/  LEPC R20, `(.L_x_31) ;  /* 0x000000001014794e */ /* 0x000fce0000000000 */
[----:B--2---:R-:W-:Y:S05]  /*1d90*/  CALL.ABS.NOINC R8 ;  /* 0x0000000008007343 */ /* 0x004fea0003c00000 */
.L_x_31:
[----:B------:R-:W-:Y:S05]  /*1da0*/  BSYNC B7 ;  /* 0x0000000000077941 */ /* 0x000fea0003800000 */
.L_x_30:
[----:B------:R-:W-:Y:S01]  /*1db0*/  ISETP.NE.AND P0, PT, R22, R23, PT ;  /* 0x000000171600720c */ /* 0x000fe20003f05270 */
[----:B------:R-:W-:-:S12]  /*1dc0*/  BSSY B7, `(.L_x_38) ;  /* 0x0000091000077945 */ /* 0x000fd80003800000 */
[----:B------:R-:W-:Y:S05]  /*1dd0*/  @P0 BRA `(.L_x_39) ;  /* 0x00000008003c0947 */ /* 0x000fea0003800000 */
[----:B------:R-:W0:Y:S02]  /*1de0*/  LDC.64 R4, c[0x4][0x28] ;  /* 0x01000a00ff047b82 */ /* 0x000e240000000a00 */
[----:B0-----:R0:W2:Y:S06]  /*1df0*/  LDG.E R0, desc[UR36][R4.64] ;  /* 0x0000002404007981 */ /* 0x0010ac000c1e1900 */
[----:B------:R-:W1:Y:S01]  /*1e00*/  LDC R10, c[0x0][0x370] ;  /* 0x0000dc00ff0a7b82 */ /* 0x000e620000000800 */
[----:B------:R-:W-:Y:S01]  /*1e10*/  UIADD3 UR4, UPT, UPT, UR38, 0x1, URZ ;  /* 0x0000000126047890 */ /* 0x000fe2000fffe0ff */
[----:B------:R-:W-:Y:S01]  /*1e20*/  MOV R8, 0x0 ;  /* 0x0000000000087802 */ /* 0x000fe20000000f00 */
[----:B------:R-:W-:Y:S01]  /*1e30*/  IMAD.MOV.U32 R26, RZ, RZ, 0x1 ;  /* 0x00000001ff1a7424 */ /* 0x000fe200078e00ff */
[----:B-1----:R-:W1:Y:S08]  /*1e40*/  I2F.U32.RP R3, R10 ;  /* 0x0000000a00037306 */ /* 0x002e700000209000 */
[----:B-1----:R-:W1:Y:S02]  /*1e50*/  MUFU.RCP R3, R3 ;  /* 0x0000000300037308 */ /* 0x002e640000001000 */
[----:B-1----:R-:W-:-:S06]  /*1e60*/  VIADD R6, R3, 0xffffffe ;  /* 0x0ffffffe03067836 */ /* 0x002fcc0000000000 */
[----:B------:R1:W3:Y:S02]  /*1e70*/  F2I.FTZ.U32.TRUNC.NTZ R7, R6 ;  /* 0x0000000600077305 */ /* 0x0002e4000021f000 */
[----:B-1----:R-:W-:Y:S02]  /*1e80*/  HFMA2 R6, -RZ, RZ, 0, 0 ;  /* 0x00000000ff067431 */ /* 0x002fe400000001ff */
[----:B---3--:R-:W-:-:S04]  /*1e90*/  IMAD.MOV R9, RZ, RZ, -R7 ;  /* 0x000000ffff097224 */ /* 0x008fc800078e0a07 */
[----:B------:R-:W-:-:S04]  /*1ea0*/  IMAD R9, R9, R10, RZ ;  /* 0x0000000a09097224 */ /* 0x000fc800078e02ff */
[----:B------:R-:W-:Y:S02]  /*1eb0*/  IMAD.HI.U32 R7, R7, R9, R6 ;  /* 0x0000000907077227 */ /* 0x000fe400078e0006 */
[----:B------:R-:W1:Y:S04]  /*1ec0*/  LDC.64 R8, c[0x4][R8] ;  /* 0x0100000008087b82 */ /* 0x000e680000000a00 */
[----:B------:R-:W-:-:S04]  /*1ed0*/  IMAD.HI.U32 R7, R7, UR4, RZ ;  /* 0x0000000407077c27 */ /* 0x000fc8000f8e00ff */
[----:B------:R-:W-:-:S04]  /*1ee0*/  IMAD.MOV R7, RZ, RZ, -R7 ;  /* 0x000000ffff077224 */ /* 0x000fc800078e0a07 */
[----:B------:R-:W-:Y:S01]  /*1ef0*/  IMAD R27, R10, R7, UR4 ;  /* 0x000000040a1b7e24 */ /* 0x000fe2000f8e0207 */
[----:B------:R-:W0:Y:S04]  /*1f00*/  LDCU.64 UR4, c[0x4][0x48] ;  /* 0x01000900ff0477ac */ /* 0x000e280008000a00 */
[----:B------:R-:W-:-:S13]  /*1f10*/  ISETP.GE.U32.AND P0, PT, R27, R10, PT ;  /* 0x0000000a1b00720c */ /* 0x000fda0003f06070 */
[----:B------:R-:W-:Y:S01]  /*1f20*/  @P0 IMAD.IADD R27, R27, 0x1, -R10 ;  /* 0x000000011b1b0824 */ /* 0x000fe200078e0a0a */
[----:B------:R-:W-:Y:S01]  /*1f30*/  ISETP.NE.U32.AND P0, PT, R10, RZ, PT ;  /* 0x000000ff0a00720c */ /* 0x000fe20003f05070 */
[----:B0-----:R-:W-:Y:S01]  /*1f40*/  IMAD.U32 R5, RZ, RZ, UR5 ;  /* 0x00000005ff057e24 */ /* 0x001fe2000f8e00ff */
[----:B------:R-:W-:Y:S02]  /*1f50*/  MOV R4, UR4 ;  /* 0x0000000400047c02 */ /* 0x000fe40008000f00 */
[----:B------:R-:W-:-:S13]  /*1f60*/  ISETP.GE.U32.AND P1, PT, R27, R10, PT ;  /* 0x0000000a1b00720c */ /* 0x000fda0003f26070 */
[----:B------:R-:W-:Y:S01]  /*1f70*/  @P1 IMAD.IADD R27, R27, 0x1, -R10 ;  /* 0x000000011b1b1824 */ /* 0x000fe200078e0a0a */
[----:B------:R-:W-:Y:S02]  /*1f80*/  IADD3 R19, P1, PT, R16, 0x8, RZ ;  /* 0x0000000810137810 */ /* 0x000fe40007f3e0ff */
[----:B------:R-:W-:-:S03]  /*1f90*/  @!P0 LOP3.LUT R27, RZ, R10, RZ, 0x33, !PT ;  /* 0x0000000aff1b8212 */ /* 0x000fc600078e33ff */
[----:B------:R-:W-:Y:S01]  /*1fa0*/  IMAD.X R17, RZ, RZ, R2, P1 ;  /* 0x000000ffff117224 */ /* 0x000fe200008e0602 */
[----:B------:R-:W-:Y:S01]  /*1fb0*/  SHF.L.U32 R26, R26, R27, RZ ;  /* 0x0000001b1a1a7219 */ /* 0x000fe200000006ff */
[----:B------:R-:W-:Y:S02]  /*1fc0*/  IMAD.MOV.U32 R6, RZ, RZ, R19 ;  /* 0x000000ffff067224 */ /* 0x000fe400078e0013 */
[----:B------:R-:W-:Y:S01]  /*1fd0*/  IMAD.MOV.U32 R7, RZ, RZ, R17 ;  /* 0x000000ffff077224 */ /* 0x000fe200078e0011 */
[----:B-12---:R0:W-:Y:S06]  /*1fe0*/  STL [R1+0x8], R0 ;  /* 0x0000080001007387 */ /* 0x0061ec0000100800 */
[----:B------:R-:W-:-:S07]  /*1ff0*/  LEPC R20, `(.L_x_40) ;  /* 0x000000001014794e */ /* 0x000fce0000000000 */
[----:B0-----:R-:W-:Y:S05]  /*2000*/  CALL.ABS.NOINC R8 ;  /* 0x0000000008007343 */ /* 0x001fea0003c00000 */
.L_x_40:
[----:B------:R-:W0:Y:S01]  /*2010*/  LDC.64 R30, c[0x4][0x28] ;  /* 0x01000a00ff1e7b82 */ /* 0x000e220000000a00 */
[----:B------:R-:W-:Y:S02]  /*2020*/  IMAD.MOV.U32 R5, RZ, RZ, 0x1 ;  /* 0x00000001ff057424 */ /* 0x000fe400078e00ff */
[----:B------:R-:W-:-:S05]  /*2030*/  IMAD.MOV.U32 R4, RZ, RZ, RZ ;  /* 0x000000ffff047224 */ /* 0x000fca00078e00ff */
[----:B0-----:R-:W2:Y:S01]  /*2040*/  ATOMG.E.CAS.STRONG.GPU PT, R0, [R30], R4, R5 ;  /* 0x000000041e0073a9 */ /* 0x001ea200001ee105 */
[----:B------:R-:W-:Y:S01]  /*2050*/  BSSY B6, `(.L_x_41) ;  /* 0x0000015000067945 */ /* 0x000fe20003800000 */
[----:B--2---:R-:W-:-:S13]  /*2060*/  ISETP.NE.AND P0, PT, R0, RZ, PT ;  /* 0x000000ff0000720c */ /* 0x004fda0003f05270 */
[----:B------:R-:W-:Y:S05]  /*2070*/  @!P0 BRA `(.L_x_42) ;  /* 0x0000000000488947 */ /* 0x000fea0003800000 */
.L_x_44:
        /* <DEDUP_REMOVED lines=10> */
[----:B0-2---:R1:W-:Y:S06]  /*2120*/  STL [R1+0x8], R0 ;  /* 0x0000080001007387 */ /* 0x0053ec0000100800 */
[----:B------:R-:W-:-:S07]  /*2130*/  LEPC R20, `(.L_x_43) ;  /* 0x000000001014794e */ /* 0x000fce0000000000 */
[----:B-1----:R-:W-:Y:S05]  /*2140*/  CALL.ABS.NOINC R8 ;  /* 0x0000000008007343 */ /* 0x002fea0003c00000 */
.L_x_43:
[----:B------:R-:W-:Y:S02]  /*2150*/  IMAD.MOV.U32 R5, RZ, RZ, 0x1 ;  /* 0x00000001ff057424 */ /* 0x000fe400078e00ff */
[----:B------:R-:W-:-:S05]  /*2160*/  IMAD.MOV.U32 R4, RZ, RZ, RZ ;  /* 0x000000ffff047224 */ /* 0x000fca00078e00ff */
[----:B------:R-:W2:Y:S02]  /*2170*/  ATOMG.E.CAS.STRONG.GPU PT, R0, [R30], R4, R5 ;  /* 0x000000041e0073a9 */ /* 0x000ea400001ee105 */
[----:B--2---:R-:W-:-:S13]  /*2180*/  ISETP.NE.AND P0, PT, R0, RZ, PT ;  /* 0x000000ff0000720c */ /* 0x004fda0003f05270 */
[----:B------:R-:W-:Y:S05]  /*2190*/  @P0 BRA `(.L_x_44) ;  /* 0xfffffffc00b80947 */ /* 0x000fea000383ffff */
.L_x_42:
[----:B------:R-:W-:Y:S05]  /*21a0*/  BSYNC B6 ;  /* 0x0000000000067941 */ /* 0x000fea0003800000 */
.L_x_41:
[----:B------:R-:W2:Y:S01]  /*21b0*/  LDG.E R30, desc[UR36][R30.64] ;  /* 0x000000241e1e7981 */ /* 0x000ea2000c1e1900 */
[----:B------:R-:W-:Y:S01]  /*21c0*/  MOV R8, 0x0 ;  /* 0x0000000000087802 */ /* 0x000fe20000000f00 */
[----:B------:R-:W0:Y:S01]  /*21d0*/  LDCU.64 UR4, c[0x4][0x58] ;  /* 0x01000b00ff0477ac */ /* 0x000e220008000a00 */
[----:B------:R-:W-:Y:S02]  /*21e0*/  IMAD.MOV.U32 R6, RZ, RZ, R19 ;  /* 0x000000ffff067224 */ /* 0x000fe400078e0013 */
[----:B------:R-:W-:Y:S02]  /*21f0*/  IMAD.MOV.U32 R7, RZ, RZ, R17 ;  /* 0x000000ffff077224 */ /* 0x000fe400078e0011 */
[----:B------:R-:W1:Y:S01]  /*2200*/  LDC.64 R8, c[0x4][R8] ;  /* 0x0100000008087b82 */ /* 0x000e620000000a00 */
[----:B0-----:R-:W-:Y:S01]  /*2210*/  MOV R4, UR4 ;  /* 0x0000000400047c02 */ /* 0x001fe20008000f00 */
[----:B------:R-:W-:Y:S01]  /*2220*/  IMAD.U32 R5, RZ, RZ, UR5 ;  /* 0x00000005ff057e24 */ /* 0x000fe2000f8e00ff */
[----:B-12---:R0:W-:Y:S06]  /*2230*/  STL [R1+0x8], R30 ;  /* 0x0000081e01007387 */ /* 0x0061ec0000100800 */
[----:B------:R-:W-:-:S07]  /*2240*/  LEPC R20, `(.L_x_45) ;  /* 0x000000001014794e */ /* 0x000fce0000000000 */
[----:B0-----:R-:W-:Y:S05]  /*2250*/  CALL.ABS.NOINC R8 ;  /* 0x0000000008007343 */ /* 0x001fea0003c00000 */
.L_x_45:
[----:B------:R-:W0:Y:S02]  /*2260*/  LDC.64 R6, c[0x4][0x10] ;  /* 0x01000400ff067b82 */ /* 0x000e240000000a00 */
[----:B0-----:R-:W2:Y:S06]  /*2270*/  LDG.E R3, desc[UR36][R6.64] ;  /* 0x0000002406037981 */ /* 0x001eac000c1e1900 */
[----:B------:R-:W0:Y:S01]  /*2280*/  LDC.64 R4, c[0x4][0x28] ;  /* 0x01000a00ff047b82 */ /* 0x000e220000000a00 */
[----:B------:R-:W-:-:S07]  /*2290*/  SHF.L.U32 R18, R18, R27, RZ ;  /* 0x0000001b12127219 */ /* 0x000fce00000006ff */
[----:B------:R-:W1:Y:S01]  /*22a0*/  LDC.64 R10, c[0x4][0x38] ;  /* 0x01000e00ff0a7b82 */ /* 0x000e620000000a00 */
[----:B--2---:R-:W-:-:S05]  /*22b0*/  LOP3.LUT R3, R3, R18, RZ, 0xfc, !PT ;  /* 0x0000001203037212 */ /* 0x004fca00078efcff */
        /* <DEDUP_REMOVED lines=12> */
[----:B------:R-:W-:Y:S01]  /*2380*/  MOV R8, 0x0 ;  /* 0x0000000000087802 */ /* 0x000fe20000000f00 */
[----:B------:R-:W0:Y:S01]  /*2390*/  LDCU.64 UR4, c[0x4][0x48] ;  /* 0x01000900ff0477ac */ /* 0x000e220008000a00 */
[----:B--2---:R-:W-:Y:S01]  /*23a0*/  MOV R6, R19 ;  /* 0x0000001300067202 */ /* 0x004fe20000000f00 */
[----:B------:R-:W-:-:S03]  /*23b0*/  IMAD.MOV.U32 R7, RZ, RZ, R17 ;  /* 0x000000ffff077224 */ /* 0x000fc600078e0011 */
[----:B------:R-:W1:Y:S01]  /*23c0*/  LDC.64 R8, c[0x4][R8] ;  /* 0x0100000008087b82 */ /* 0x000e620000000a00 */
[----:B0-----:R-:W-:Y:S02]  /*23d0*/  IMAD.U32 R4, RZ, RZ, UR4 ;  /* 0x00000004ff047e24 */ /* 0x001fe4000f8e00ff */
[----:B------:R-:W-:Y:S01]  /*23e0*/  IMAD.U32 R5, RZ, RZ, UR5 ;  /* 0x00000005ff057e24 */ /* 0x000fe2000f8e00ff */
[----:B-1-3--:R0:W-:Y:S06]  /*23f0*/  STL [R1+0x8], R10 ;  /* 0x0000080a01007387 */ /* 0x00a1ec0000100800 */
[----:B------:R-:W-:-:S07]  /*2400*/  LEPC R20, `(.L_x_46) ;  /* 0x000000001014794e */ /* 0x000fce0000000000 */
[----:B0----5:R-:W-:Y:S05]  /*2410*/  CALL.ABS.NOINC R8 ;  /* 0x0000000008007343 */ /* 0x021fea0003c00000 */
.L_x_46:
[----:B------:R-:W0:Y:S01]  /*2420*/  LDC.64 R30, c[0x4][0x38] ;  /* 0x01000e00ff1e7b82 */ /* 0x000e220000000a00 */
[----:B------:R-:W-:Y:S02]  /*2430*/  IMAD.MOV.U32 R5, RZ, RZ, 0x1 ;  /* 0x00000001ff057424 */ /* 0x000fe400078e00ff */
[----:B------:R-:W-:-:S05]  /*2440*/  IMAD.MOV.U32 R4, RZ, RZ, RZ ;  /* 0x000000ffff047224 */ /* 0x000fca00078e00ff */
[----:B0-----:R-:W2:Y:S01]  /*2450*/  ATOMG.E.CAS.STRONG.GPU PT, R0, [R30], R4, R5 ;  /* 0x000000041e0073a9 */ /* 0x001ea200001ee105 */
[----:B------:R-:W-:Y:S01]  /*2460*/  BSSY B6, `(.L_x_47) ;  /* 0x0000015000067945 */ /* 0x000fe20003800000 */
[----:B--2---:R-:W-:-:S13]  /*2470*/  ISETP.NE.AND P0, PT, R0, RZ, PT ;  /* 0x000000ff0000720c */ /* 0x004fda0003f05270 */
[----:B------:R-:W-:Y:S05]  /*2480*/  @!P0 BRA `(.L_x_48) ;  /* 0x0000000000488947 */ /* 0x000fea0003800000 */
.L_x_50:
        /* <DEDUP_REMOVED lines=10> */
[----:B0-2---:R1:W-:Y:S06]  /*2530*/  STL [R1+0x8], R0 ;  /* 0x0000080001007387 */ /* 0x0053ec0000100800 */
[----:B------:R-:W-:-:S07]  /*2540*/  LEPC R20, `(.L_x_49) ;  /* 0x000000001014794e */ /* 0x000fce0000000000 */
[----:B-1----:R-:W-:Y:S05]  /*2550*/  CALL.ABS.NOINC R8 ;  /* 0x0000000008007343 */ /* 0x002fea0003c00000 */
.L_x_49:
[----:B------:R-:W-:Y:S02]  /*2560*/  IMAD.MOV.U32 R5, RZ, RZ, 0x1 ;  /* 0x00000001ff057424 */ /* 0x000fe400078e00ff */
[----:B------:R-:W-:-:S05]  /*2570*/  IMAD.MOV.U32 R4, RZ, RZ, RZ ;  /* 0x000000ffff047224 */ /* 0x000fca00078e00ff */
[----:B------:R-:W2:Y:S02]  /*2580*/  ATOMG.E.CAS.STRONG.GPU PT, R0, [R30], R4, R5 ;  /* 0x000000041e0073a9 */ /* 0x000ea400001ee105 */
[----:B--2---:R-:W-:-:S13]  /*2590*/  ISETP.NE.AND P0, PT, R0, RZ, PT ;  /* 0x000000ff0000720c */ /* 0x004fda0003f05270 */
[----:B------:R-:W-:Y:S05]  /*25a0*/  @P0 BRA `(.L_x_50) ;  /* 0xfffffffc00b80947 */ /* 0x000fea000383ffff */
.L_x_48:
[----:B------:R-:W-:Y:S05]  /*25b0*/  BSYNC B6 ;  /* 0x0000000000067941 */ /* 0x000fea0003800000 */
.L_x_47:
[----:B------:R-:W2:Y:S01]  /*25c0*/  LDG.E R30, desc[UR36][R30.64] ;  /* 0x000000241e1e7981 */ /* 0x000ea2000c1e1900 */
[----:B------:R-:W-:Y:S01]  /*25d0*/  MOV R8, 0x0 ;  /* 0x0000000000087802 */ /* 0x000fe20000000f00 */
[----:B------:R-:W0:Y:S01]  /*25e0*/  LDCU.64 UR4, c[0x4][0x58] ;  /* 0x01000b00ff0477ac */ /* 0x000e220008000a00 */
[----:B------:R-:W-:Y:S01]  /*25f0*/  MOV R6, R19 ;  /* 0x0000001300067202 */ /* 0x000fe20000000f00 */
[----:B------:R-:W-:-:S03]  /*2600*/  IMAD.MOV.U32 R7, RZ, RZ, R17 ;  /* 0x000000ffff077224 */ /* 0x000fc600078e0011 */
[----:B------:R-:W1:Y:S01]  /*2610*/  LDC.64 R8, c[0x4][R8] ;  /* 0x0100000008087b82 */ /* 0x000e620000000a00 */
[----:B0-----:R-:W-:Y:S02]  /*2620*/  IMAD.U32 R4, RZ, RZ, UR4 ;  /* 0x00000004ff047e24 */ /* 0x001fe4000f8e00ff */
[----:B------:R-:W-:Y:S01]  /*2630*/  IMAD.U32 R5, RZ, RZ, UR5 ;  /* 0x00000005ff057e24 */ /* 0x000fe2000f8e00ff */
[----:B-12---:R0:W-:Y:S06]  /*2640*/  STL [R1+0x8], R30 ;  /* 0x0000081e01007387 */ /* 0x0061ec0000100800 */
[----:B------:R-:W-:-:S07]  /*2650*/  LEPC R20, `(.L_x_51) ;  /* 0x000000001014794e */ /* 0x000fce0000000000 */
[----:B0-----:R-:W-:Y:S05]  /*2660*/  CALL.ABS.NOINC R8 ;  /* 0x0000000008007343 */ /* 0x001fea0003c00000 */
.L_x_51:
[----:B------:R-:W0:Y:S02]  /*2670*/  LDC.64 R4, c[0x4][0x20] ;  /* 0x01000800ff047b82 */ /* 0x000e240000000a00 */
[----:B0-----:R-:W2:Y:S06]  /*2680*/  LDG.E R3, desc[UR36][R4.64] ;  /* 0x0000002404037981 */ /* 0x001eac000c1e1900 */
[----:B------:R-:W0:Y:S01]  /*2690*/  LDC.64 R6, c[0x4][0x38] ;  /* 0x01000e00ff067b82 */ /* 0x000e220000000a00 */
[----:B--2---:R-:W-:-:S05]  /*26a0*/  LOP3.LUT R3, R3, R26, RZ, 0xfc, !PT ;  /* 0x0000001a03037212 */ /* 0x004fca00078efcff */
[----:B------:R1:W-:Y:S04]  /*26b0*/  STG.E desc[UR36][R4.64], R3 ;  /* 0x0000000304007986 */ /* 0x0003e8000c101924 */
[----:B0-----:R1:W5:Y:S02]  /*26c0*/  ATOMG.E.EXCH.STRONG.GPU PT, RZ, desc[UR36][R6.64], RZ ;  /* 0x800000ff06ff79a8 */ /* 0x001364000c1ef124 */
.L_x_39:
[----:B------:R-:W-:Y:S05]  /*26d0*/  BSYNC B7 ;  /* 0x0000000000077941 */ /* 0x000fea0003800000 */
.L_x_38:
[----:B------:R-:W-:-:S04]  /*26e0*/  ISETP.NE.AND P0, PT, R22, RZ, PT ;  /* 0x000000ff1600720c */ /* 0x000fc80003f05270 */
[----:B------:R-:W-:-:S13]  /*26f0*/  ISETP.EQ.OR P0, PT, RZ, UR38, P0 ;  /* 0x00000026ff007c0c */ /* 0x000fda0008702670 */
[----:B------:R-:W-:Y:S05]  /*2700*/  @P0 BRA `(.L_x_52) ;  /* 0x0000000c00240947 */ /* 0x000fea0003800000 */
[----:B-1----:R-:W0:Y:S01]  /*2710*/  S2R R3, SR_CgaCtaId ;  /* 0x0000000000037919 */ /* 0x002e220000008800 */
[----:B------:R-:W-:Y:S01]  /*2720*/  MOV R18, 0x400 ;  /* 0x0000040000127802 */ /* 0x000fe20000000f00 */
[----:B------:R-:W1:Y:S01]  /*2730*/  LDCU.64 UR4, c[0x4][0x48] ;  /* 0x01000900ff0477ac */ /* 0x000e620008000a00 */
[----:B------:R-:W-:Y:S02]  /*2740*/  MOV R8, 0x0 ;  /* 0x0000000000087802 */ /* 0x000fe40000000f00 */
[----:B------:R-:W-:-:S04]  /*2750*/  IADD3 R24, P0, PT, R16, 0x8, RZ ;  /* 0x0000000810187810 */ /* 0x000fc80007f1e0ff */
[----:B------:R-:W2:Y:S01]  /*2760*/  LDC.64 R8, c[0x4][R8] ;  /* 0x0100000008087b82 */ /* 0x000ea20000000a00 */
[----:B------:R-:W-:Y:S02]  /*2770*/  IMAD.X R17, RZ, RZ, R2, P0 ;  /* 0x000000ffff117224 */ /* 0x000fe400000e0602 */
[----:B------:R-:W-:-:S03]  /*2780*/  IMAD.MOV.U32 R6, RZ, RZ, R24 ;  /* 0x000000ffff067224 */ /* 0x000fc600078e0018 */
[----:B------:R-:W-:Y:S01]  /*2790*/  MOV R7, R17 ;  /* 0x0000001100077202 */ /* 0x000fe20000000f00 */
[----:B-1----:R-:W-:Y:S02]  /*27a0*/  IMAD.U32 R4, RZ, RZ, UR4 ;  /* 0x00000004ff047e24 */ /* 0x002fe4000f8e00ff */
[----:B------:R-:W-:Y:S01]  /*27b0*/  IMAD.U32 R5, RZ, RZ, UR5 ;  /* 0x00000005ff057e24 */ /* 0x000fe2000f8e00ff */
[----:B0-----:R-:W-:-:S06]  /*27c0*/  LEA R0, R3, R18, 0x18 ;  /* 0x0000001203007211 */ /* 0x001fcc00078ec0ff */
[----:B------:R-:W0:Y:S04]  /*27d0*/  LDS R0, [R0+0x8] ;  /* 0x0000080000007984 */ /* 0x000e280000000800 */
[----:B0-2---:R0:W-:Y:S02]  /*27e0*/  STL [R1+0x8], R0 ;  /* 0x0000080001007387 */ /* 0x0051e40000100800 */
[----:B------:R-:W-:-:S07]  /*27f0*/  LEPC R20, `(.L_x_53) ;  /* 0x000000001014794e */ /* 0x000fce0000000000 */
[----:B0----5:R-:W-:Y:S05]  /*2800*/  CALL.ABS.NOINC R8 ;  /* 0x0000000008007343 */ /* 0x021fea0003c00000 */
.L_x_53:
        /* <DEDUP_REMOVED lines=10> */
.L_x_57:
[----:B------:R-:W0:Y:S01]  /*28b0*/  S2R R3, SR_CgaCtaId ;  /* 0x0000000000037919 */ /* 0x000e220000008800 */
[----:B------:R-:W-:Y:S01]  /*28c0*/  MOV R18, 0x400 ;  /* 0x0000040000127802 */ /* 0x000fe20000000f00 */
[----:B------:R-:W-:Y:S05]  /*28d0*/  YIELD ;  /* 0x0000000000007946 */ /* 0x000fea0003800000 */
[----:B------:R-:W-:Y:S01]  /*28e0*/  MOV R8, 0x0 ;  /* 0x0000000000087802 */ /* 0x000fe20000000f00 */
[----:B------:R-:W1:Y:S01]  /*28f0*/  LDCU.64 UR4, c[0x4][0x50] ;  /* 0x01000a00ff0477ac */ /* 0x000e620008000a00 */
[----:B------:R-:W-:Y:S02]  /*2900*/  IMAD.MOV.U32 R6, RZ, RZ, R24 ;  /* 0x000000ffff067224 */ /* 0x000fe400078e0018 */
[----:B------:R-:W-:-:S02]  /*2910*/  IMAD.MOV.U32 R7, RZ, RZ, R17 ;  /* 0x000000ffff077224 */ /* 0x000fc400078e0011 */
[----:B------:R-:W2:Y:S01]  /*2920*/  LDC.64 R8, c[0x4][R8] ;  /* 0x0100000008087b82 */ /* 0x000ea20000000a00 */
[----:B-1----:R-:W-:Y:S01]  /*2930*/  IMAD.U32 R4, RZ, RZ, UR4 ;  /* 0x00000004ff047e24 */ /* 0x002fe2000f8e00ff */
[----:B------:R-:W-:Y:S02]  /*2940*/  MOV R5, UR5 ;  /* 0x0000000500057c02 */ /* 0x000fe40008000f00 */
[----:B0-----:R-:W-:-:S06]  /*2950*/  LEA R0, R3, R18, 0x18 ;  /* 0x0000001203007211 */ /* 0x001fcc00078ec0ff */
[----:B------:R-:W0:Y:S04]  /*2960*/  LDS R0, [R0+0x8] ;  /* 0x0000080000007984 */ /* 0x000e280000000800 */
[----:B0-2---:R0:W-:Y:S02]  /*2970*/  STL [R1+0x8], R0 ;  /* 0x0000080001007387 */ /* 0x0051e40000100800 */
[----:B------:R-:W-:-:S07]  /*2980*/  LEPC R20, `(.L_x_56) ;  /* 0x000000001014794e */ /* 0x000fce0000000000 */
[----:B0-----:R-:W-:Y:S05]  /*2990*/  CALL.ABS.NOINC R8 ;  /* 0x0000000008007343 */ /* 0x001fea0003c00000 */
.L_x_56:
[----:B------:R-:W0:Y:S01]  /*29a0*/  S2UR UR4, SR_CgaCtaId ;  /* 0x00000000000479c3 */ /* 0x000e220000008800 */
[----:B------:R-:W-:Y:S02]  /*29b0*/  VIADD R18, R18, 0x8 ;  /* 0x0000000812127836 */ /* 0x000fe40000000000 */
[----:B------:R-:W-:Y:S02]  /*29c0*/  HFMA2 R4, -RZ, RZ, 0, 0 ;  /* 0x00000000ff047431 */ /* 0x000fe400000001ff */
[----:B------:R-:W-:Y:S02]  /*29d0*/  IMAD.MOV.U32 R5, RZ, RZ, 0x1 ;  /* 0x00000001ff057424 */ /* 0x000fe400078e00ff */
[----:B0-----:R-:W-:-:S05]  /*29e0*/  IMAD.U32 R3, RZ, RZ, UR4 ;  /* 0x00000004ff037e24 */ /* 0x001fca000f8e00ff */
[----:B------:R-:W-:-:S06]  /*29f0*/  LEA R0, R3, R18, 0x18 ;  /* 0x0000001203007211 */ /* 0x000fcc00078ec0ff */
[----:B------:R-:W0:Y:S02]  /*2a00*/  ATOMS.CAS R0, [R0], R4, R5 ;  /* 0x000000040000738d */ /* 0x000e240000000005 */
[----:B0-----:R-:W-:-:S13]  /*2a10*/  ISETP.NE.AND P0, PT, R0, RZ, PT ;  /* 0x000000ff0000720c */ /* 0x001fda0003f05270 */
[----:B------:R-:W-:Y:S05]  /*2a20*/  @P0 BRA `(.L_x_57) ;  /* 0xfffffffc00a00947 */ /* 0x000fea000383ffff */
.L_x_55:
[----:B------:R-:W-:Y:S05]  /*2a30*/  BSYNC B6 ;  /* 0x0000000000067941 */ /* 0x000fea0003800000 */
.L_x_54:
        /* <DEDUP_REMOVED lines=10> */
[----:B---3--:R1:W-:Y:S06]  /*2ae0*/  STL [R1+0x8], R0 ;  /* 0x0000080001007387 */ /* 0x0083ec0000100800 */
[----:B------:R-:W-:-:S07]  /*2af0*/  LEPC R20, `(.L_x_58) ;  /* 0x000000001014794e */ /* 0x000fce0000000000 */
[----:B-12---:R-:W-:Y:S05]  /*2b00*/  CALL.ABS.NOINC R8 ;  /* 0x0000000008007343 */ /* 0x006fea0003c00000 */
.L_x_58:
        /* <DEDUP_REMOVED lines=10> */
[----:B------:R-:W-:Y:S01]  /*2bb0*/  IMAD.MOV.U32 R7, RZ, RZ, R17 ;  /* 0x000000ffff077224 */ /* 0x000fe200078e0011 */
[----:B--2---:R-:W-:-:S02]  /*2bc0*/  ULEA UR6, UR5, UR4, 0x18 ;  /* 0x0000000405067291 */ /* 0x004fc4000f8ec0ff */
[----:B------:R-:W-:-:S04]  /*2bd0*/  UIADD3 UR4, UPT, UPT, UR4, 0x8, URZ ;  /* 0x0000000804047890 */ /* 0x000fc8000fffe0ff */
[----:B------:R-:W-:-:S03]  /*2be0*/  ULEA UR4, UR5, UR4, 0x18 ;  /* 0x0000000405047291 */ /* 0x000fc6000f8ec0ff */
[----:B------:R-:W2:Y:S01]  /*2bf0*/  LDS R3, [UR6] ;  /* 0x00000006ff037984 */ /* 0x000ea20008000800 */
[----:B----4-:R-:W-:Y:S01]  /*2c00*/  SHF.R.U32.HI R0, RZ, UR38, R4 ;  /* 0x00000026ff007c19 */ /* 0x010fe20008011604 */
[----:B------:R-:W-:-:S03]  /*2c10*/  IMAD.U32 R4, RZ, RZ, UR8 ;  /* 0x00000008ff047e24 */ /* 0x000fc6000f8e00ff */
[----:B--2---:R-:W-:Y:S01]  /*2c20*/  LOP3.LUT R0, R3, 0x1, R0, 0xf8, !PT ;  /* 0x0000000103007812 */ /* 0x004fe200078ef800 */
[----:B-----5:R0:W-:Y:S04]  /*2c30*/  STL [R1+0x8], R10 ;  /* 0x0000080a01007387 */ /* 0x0201e80000100800 */
[----:B------:R0:W-:Y:S04]  /*2c40*/  STS [UR6], R0 ;  /* 0x00000000ff007988 */ /* 0x0001e80008000806 */
[----:B-1----:R-:W-:Y:S01]  /*2c50*/  ATOMS.EXCH RZ, [UR4], RZ ;  /* 0x000000ffffff798c */ /* 0x002fe2000c000004 */
[----:B------:R-:W-:-:S07]  /*2c60*/  LEPC R20, `(.L_x_59) ;  /* 0x000000001014794e */ /* 0x000fce0000000000 */
[----:B0-----:R-:W-:Y:S05]  /*2c70*/  CALL.ABS.NOINC R8 ;  /* 0x0000000008007343 */ /* 0x001fea0003c00000 */
.L_x_59:
[----:B------:R-:W0:Y:S01]  /*2c80*/  LDC.64 R18, c[0x4][0x28] ;  /* 0x01000a00ff127b82 */ /* 0x000e220000000a00 */
[----:B------:R-:W-:Y:S02]  /*2c90*/  IMAD.MOV.U32 R5, RZ, RZ, 0x1 ;  /* 0x00000001ff057424 */ /* 0x000fe400078e00ff */
[----:B------:R-:W-:-:S05]  /*2ca0*/  IMAD.MOV.U32 R4, RZ, RZ, RZ ;  /* 0x000000ffff047224 */ /* 0x000fca00078e00ff */
[----:B0-----:R-:W2:Y:S01]  /*2cb0*/  ATOMG.E.CAS.STRONG.GPU PT, R0, [R18], R4, R5 ;  /* 0x00000004120073a9 */ /* 0x001ea200001ee105 */
[----:B------:R-:W-:Y:S01]  /*2cc0*/  BSSY B6, `(.L_x_60) ;  /* 0x0000015000067945 */ /* 0x000fe20003800000 */
[----:B--2---:R-:W-:-:S13]  /*2cd0*/  ISETP.NE.AND P0, PT, R0, RZ, PT ;  /* 0x000000ff0000720c */ /* 0x004fda0003f05270 */
[----:B------:R-:W-:Y:S05]  /*2ce0*/  @!P0 BRA `(.L_x_61) ;  /* 0x0000000000488947 */ /* 0x000fea0003800000 */
.L_x_63:
[----:B------:R-:W0:Y:S02]  /*2cf0*/  LDC.64 R10, c[0x4][0x28] ;  /* 0x01000a00ff0a7b82 */ /* 0x000e240000000a00 */
[----:B0-----:R-:W2:Y:S01]  /*2d00*/  LDG.E R0, desc[UR36][R10.64] ;  /* 0x000000240a007981 */ /* 0x001ea2000c1e1900 */
[----:B------:R-:W-:Y:S01]  /*2d10*/  MOV R8, 0x0 ;  /* 0x0000000000087802 */ /* 0x000fe20000000f00 */
[----:B------:R-:W-:Y:S05]  /*2d20*/  YIELD ;  /* 0x0000000000007946 */ /* 0x000fea0003800000 */
[----:B------:R-:W0:Y:S01]  /*2d30*/  LDC.64 R8, c[0x4][R8] ;  /* 0x0100000008087b82 */ /* 0x000e220000000a00 */
[----:B------:R-:W1:Y:S01]  /*2d40*/  LDCU.64 UR4, c[0x4][0x50] ;  /* 0x01000a00ff0477ac */ /* 0x000e620008000a00 */
[----:B------:R-:W-:-:S02]  /*2d50*/  IMAD.MOV.U32 R6, RZ, RZ, R24 ;  /* 0x000000ffff067224 */ /* 0x000fc400078e0018 */
[----:B------:R-:W-:Y:S02]  /*2d60*/  IMAD.MOV.U32 R7, RZ, RZ, R17 ;  /* 0x000000ffff077224 */ /* 0x000fe400078e0011 */
[----:B-1----:R-:W-:Y:S01]  /*2d70*/  IMAD.U32 R4, RZ, RZ, UR4 ;  /* 0x00000004ff047e24 */ /* 0x002fe2000f8e00ff */
[----:B------:R-:W-:Y:S01]  /*2d80*/  MOV R5, UR5 ;  /* 0x0000000500057c02 */ /* 0x000fe20008000f00 */
[----:B0-2---:R1:W-:Y:S06]  /*2d90*/  STL [R1+0x8], R0 ;  /* 0x0000080001007387 */ /* 0x0053ec0000100800 */
[----:B------:R-:W-:-:S07]  /*2da0*/  LEPC R20, `(.L_x_62) ;  /* 0x000000001014794e */ /* 0x000fce0000000000 */
[----:B-1----:R-:W-:Y:S05]  /*2db0*/  CALL.ABS.NOINC R8 ;  /* 0x0000000008007343 */ /* 0x002fea0003c00000 */
.L_x_62:
[----:B------:R-:W-:Y:S02]  /*2dc0*/  IMAD.MOV.U32 R5, RZ, RZ, 0x1 ;  /* 0x00000001ff057424 */ /* 0x000fe400078e00ff */
[----:B------:R-:W-:-:S05]  /*2dd0*/  IMAD.MOV.U32 R4, RZ, RZ, RZ ;  /* 0x000000ffff047224 */ /* 0x000fca00078e00ff */
[----:B------:R-:W2:Y:S02]  /*2de0*/  ATOMG.E.CAS.STRONG.GPU PT, R0, [R18], R4, R5 ;  /* 0x00000004120073a9 */ /* 0x000ea400001ee105 */
[----:B--2---:R-:W-:-:S13]  /*2df0*/  ISETP.NE.AND P0, PT, R0, RZ, PT ;  /* 0x000000ff0000720c */ /* 0x004fda0003f05270 */
[----:B------:R-:W-:Y:S05]  /*2e00*/  @P0 BRA `(.L_x_63) ;  /* 0xfffffffc00b80947 */ /* 0x000fea000383ffff */
.L_x_61:
[----:B------:R-:W-:Y:S05]  /*2e10*/  BSYNC B6 ;  /* 0x0000000000067941 */ /* 0x000fea0003800000 */
.L_x_60:
[----:B------:R-:W2:Y:S01]  /*2e20*/  LDG.E R18, desc[UR36][R18.64] ;  /* 0x0000002412127981 */ /* 0x000ea2000c1e1900 */
[----:B------:R-:W-:Y:S01]  /*2e30*/  MOV R26, 0x0 ;  /* 0x00000000001a7802 */ /* 0x000fe20000000f00 */
[----:B------:R-:W0:Y:S01]  /*2e40*/  LDCU.64 UR4, c[0x4][0x58] ;  /* 0x01000b00ff0477ac */ /* 0x000e220008000a00 */
[----:B------:R-:W-:Y:S02]  /*2e50*/  IMAD.MOV.U32 R25, RZ, RZ, 0x1 ;  /* 0x00000001ff197424 */ /* 0x000fe400078e00ff */
[----:B------:R1:W3:Y:S01]  /*2e60*/  LDC.64 R8, c[0x4][R26] ;  /* 0x010000001a087b82 */ /* 0x0002e20000000a00 */
[----:B------:R-:W-:Y:S02]  /*2e70*/  IMAD.MOV.U32 R6, RZ, RZ, R24 ;  /* 0x000000ffff067224 */ /* 0x000fe400078e0018 */
[----:B------:R-:W-:Y:S01]  /*2e80*/  IMAD.MOV.U32 R7, RZ, RZ, R17 ;  /* 0x000000ffff077224 */ /* 0x000fe200078e0011 */
[----:B------:R-:W-:Y:S02]  /*2e90*/  SHF.L.U32 R25, R25, UR38, RZ ;  /* 0x0000002619197c19 */ /* 0x000fe400080006ff */
[----:B0-----:R-:W-:Y:S01]  /*2ea0*/  MOV R4, UR4 ;  /* 0x0000000400047c02 */ /* 0x001fe20008000f00 */
[----:B------:R-:W-:Y:S01]  /*2eb0*/  IMAD.U32 R5, RZ, RZ, UR5 ;  /* 0x00000005ff057e24 */ /* 0x000fe2000f8e00ff */
[----:B--23--:R1:W-:Y:S06]  /*2ec0*/  STL [R1+0x8], R18 ;  /* 0x0000081201007387 */ /* 0x00c3ec0000100800 */
[----:B------:R-:W-:-:S07]  /*2ed0*/  LEPC R20, `(.L_x_64) ;  /* 0x000000001014794e */ /* 0x000fce0000000000 */
[----:B-1----:R-:W-:Y:S05]  /*2ee0*/  CALL.ABS.NOINC R8 ;  /* 0x0000000008007343 */ /* 0x002fea0003c00000 */
.L_x_64:
[----:B------:R-:W0:Y:S01]  /*2ef0*/  LDC.64 R10, c[0x4][0x10] ;  /* 0x01000400ff0a7b82 */ /* 0x000e220000000a00 */
[----:B------:R-:W1:Y:S01]  /*2f00*/  LDCU.64 UR4, c[0x4][0x48] ;  /* 0x01000900ff0477ac */ /* 0x000e620008000a00 */
[----:B0-----:R-:W2:Y:S06]  /*2f10*/  LDG.E R0, desc[UR36][R10.64] ;  /* 0x000000240a007981 */ /* 0x001eac000c1e1900 */
[----:B------:R-:W0:Y:S08]  /*2f20*/  LDC.64 R12, c[0x4][0x28] ;  /* 0x01000a00ff0c7b82 */ /* 0x000e300000000a00 */
[----:B------:R-:W3:Y:S01]  /*2f30*/  LDC.64 R8, c[0x4][0x38] ;  /* 0x01000e00ff087b82 */ /* 0x000ee20000000a00 */
[----:B--2---:R-:W-:-:S05]  /*2f40*/  LOP3.LUT R0, R0, R25, RZ, 0x30, !PT ;  /* 0x0000001900007212 */ /* 0x004fca00078e30ff */
[----:B------:R2:W-:Y:S04]  /*2f50*/  STG.E desc[UR36][R10.64], R0 ;  /* 0x000000000a007986 */ /* 0x0005e8000c101924 */
[----:B0-----:R2:W5:Y:S04]  /*2f60*/  ATOMG.E.EXCH.STRONG.GPU PT, RZ, desc[UR36][R12.64], RZ ;  /* 0x800000ff0cff79a8 */ /* 0x001568000c1ef124 */
[----:B---3--:R-:W3:Y:S01]  /*2f70*/  LDG.E R8, desc[UR36][R8.64] ;  /* 0x0000002408087981 */ /* 0x008ee2000c1e1900 */
[----:B------:R-:W0:Y:S01]  /*2f80*/  LDC.64 R26, c[0x4][R26] ;  /* 0x010000001a1a7b82 */ /* 0x000e220000000a00 */
[----:B-1----:R-:W-:Y:S01]  /*2f90*/  IMAD.U32 R4, RZ, RZ, UR4 ;  /* 0x00000004ff047e24 */ /* 0x002fe2000f8e00ff */
[----:B------:R-:W-:Y:S01]  /*2fa0*/  MOV R6, R24 ;  /* 0x0000001800067202 */ /* 0x000fe20000000f00 */
[----:B------:R-:W-:-:S02]  /*2fb0*/  IMAD.U32 R5, RZ, RZ, UR5 ;  /* 0x00000005ff057e24 */ /* 0x000fc4000f8e00ff */
[----:B------:R-:W-:Y:S01]  /*2fc0*/  IMAD.MOV.U32 R7, RZ, RZ, R17 ;  /* 0x000000ffff077224 */ /* 0x000fe200078e0011 */
[----:B0--3--:R2:W-:Y:S06]  /*2fd0*/  STL [R1+0x8], R8 ;  /* 0x0000080801007387 */ /* 0x0095ec0000100800 */
[----:B------:R-:W-:-:S07]  /*2fe0*/  LEPC R20, `(.L_x_65) ;  /* 0x000000001014794e */ /* 0x000fce0000000000 */
[----:B--2--5:R-:W-:Y:S05]  /*2ff0*/  CALL.ABS.NOINC R26 ;  /* 0x000000001a007343 */ /* 0x024fea0003c00000 */
.L_x_65:
[----:B------:R-:W0:Y:S01]  /*3000*/  LDC.64 R18, c[0x4][0x38] ;  /* 0x01000e00ff127b82 */ /* 0x000e220000000a00 */
[----:B------:R-:W-:Y:S02]  /*3010*/  IMAD.MOV.U32 R5, RZ, RZ, 0x1 ;  /* 0x00000001ff057424 */ /* 0x000fe400078e00ff */
[----:B------:R-:W-:-:S05]  /*3020*/  IMAD.MOV.U32 R4, RZ, RZ, RZ ;  /* 0x000000ffff047224 */ /* 0x000fca00078e00ff */
[----:B0-----:R-:W2:Y:S01]  /*3030*/  ATOMG.E.CAS.STRONG.GPU PT, R0, [R18], R4, R5 ;  /* 0x00000004120073a9 */ /* 0x001ea200001ee105 */
[----:B------:R-:W-:Y:S01]  /*3040*/  BSSY B6, `(.L_x_66) ;  /* 0x0000015000067945 */ /* 0x000fe20003800000 */
[----:B--2---:R-:W-:-:S13]  /*3050*/  ISETP.NE.AND P0, PT, R0, RZ, PT ;  /* 0x000000ff0000720c */ /* 0x004fda0003f05270 */
[----:B------:R-:W-:Y:S05]  /*3060*/  @!P0 BRA `(.L_x_67) ;  /* 0x0000000000488947 */ /* 0x000fea0003800000 */
.L_x_69:
        /* <DEDUP_REMOVED lines=13> */
.L_x_68:
[----:B------:R-:W-:Y:S02]  /*3140*/  IMAD.MOV.U32 R5, RZ, RZ, 0x1 ;  /* 0x00000001ff057424 */ /* 0x000fe400078e00ff */
[----:B------:R-:W-:-:S05]  /*3150*/  IMAD.MOV.U32 R4, RZ, RZ, RZ ;  /* 0x000000ffff047224 */ /* 0x000fca00078e00ff */
[----:B------:R-:W2:Y:S02]  /*3160*/  ATOMG.E.CAS.STRONG.GPU PT, R0, [R18], R4, R5 ;  /* 0x00000004120073a9 */ /* 0x000ea400001ee105 */
[----:B--2---:R-:W-:-:S13]  /*3170*/  ISETP.NE.AND P0, PT, R0, RZ, PT ;  /* 0x000000ff0000720c */ /* 0x004fda0003f05270 */
[----:B------:R-:W-:Y:S05]  /*3180*/  @P0 BRA `(.L_x_69) ;  /* 0xfffffffc00b80947 */ /* 0x000fea000383ffff */
.L_x_67:
[----:B------:R-:W-:Y:S05]  /*3190*/  BSYNC B6 ;  /* 0x0000000000067941 */ /* 0x000fea0003800000 */
.L_x_66:
        /* <DEDUP_REMOVED lines=8> */
[----:B--23--:R1:W-:Y:S06]  /*3220*/  STL [R1+0x8], R18 ;  /* 0x0000081201007387 */ /* 0x00c3ec0000100800 */
[----:B------:R-:W-:-:S07]  /*3230*/  LEPC R20, `(.L_x_70) ;  /* 0x000000001014794e */ /* 0x000fce0000000000 */
[----:B-1----:R-:W-:Y:S05]  /*3240*/  CALL.ABS.NOINC R8 ;  /* 0x0000000008007343 */ /* 0x002fea0003c00000 */
.L_x_70:
[----:B------:R-:W0:Y:S02]  /*3250*/  LDC.64 R4, c[0x4][0x20] ;  /* 0x01000800ff047b82 */ /* 0x000e240000000a00 */
[----:B0-----:R-:W2:Y:S06]  /*3260*/  LDG.E R0, desc[UR36][R4.64] ;  /* 0x0000002404007981 */ /* 0x001eac000c1e1900 */
[----:B------:R-:W0:Y:S01]  /*3270*/  S2UR UR5, SR_CgaCtaId ;  /* 0x00000000000579c3 */ /* 0x000e220000008800 */
[----:B------:R-:W-:-:S07]  /*3280*/  UMOV UR4, 0x400 ;  /* 0x0000040000047882 */ /* 0x000fce0000000000 */
[----:B------:R-:W1:Y:S01]  /*3290*/  LDC.64 R6, c[0x4][0x38] ;  /* 0x01000e00ff067b82 */ /* 0x000e620000000a00 */
[----:B0-----:R-:W-:-:S07]  /*32a0*/  ULEA UR4, UR5, UR4, 0x18 ;  /* 0x0000000405047291 */ /* 0x001fce000f8ec0ff */
[----:B------:R-:W0:Y:S01]  /*32b0*/  LDC.64 R26, c[0x4][R26] ;  /* 0x010000001a1a7b82 */ /* 0x000e220000000a00 */
[----:B--2---:R-:W-:Y:S02]  /*32c0*/  LOP3.LUT R3, R0, R25, RZ, 0x30, !PT ;  /* 0x0000001900037212 */ /* 0x004fe400078e30ff */
[----:B------:R-:W2:Y:S01]  /*32d0*/  LDS R0, [UR4] ;  /* 0x00000004ff007984 */ /* 0x000ea20008000800 */
[----:B------:R-:W3:Y:S01]  /*32e0*/  LDCU.64 UR4, c[0x4][0x98] ;  /* 0x01001300ff0477ac */ /* 0x000ee20008000a00 */
[----:B------:R-:W-:Y:S02]  /*32f0*/  IADD3 R25, P0, PT, R16, 0x10, RZ ;  /* 0x0000001010197810 */ /* 0x000fe40007f1e0ff */
[----:B------:R3:W-:Y:S03]  /*3300*/  STG.E desc[UR36][R4.64], R3 ;  /* 0x0000000304007986 */ /* 0x0007e6000c101924 */
[----:B------:R-:W-:Y:S01]  /*3310*/  IMAD.X R24, RZ, RZ, R2, P0 ;  /* 0x000000ffff187224 */ /* 0x000fe200000e0602 */
[----:B-1----:R1:W5:Y:S02]  /*3320*/  ATOMG.E.EXCH.STRONG.GPU PT, RZ, desc[UR36][R6.64], RZ ;  /* 0x800000ff06ff79a8 */ /* 0x002364000c1ef124 */
[----:B-1----:R-:W-:-:S02]  /*3330*/  IMAD.MOV.U32 R6, RZ, RZ, R25 ;  /* 0x000000ffff067224 */ /* 0x002fc400078e0019 */
[----:B------:R-:W-:Y:S01]  /*3340*/  MOV R7, R24 ;  /* 0x0000001800077202 */ /* 0x000fe20000000f00 */
[----:B---3--:R-:W-:Y:S02]  /*3350*/  IMAD.U32 R4, RZ, RZ, UR4 ;  /* 0x00000004ff047e24 */ /* 0x008fe4000f8e00ff */
[----:B------:R-:W-:Y:S01]  /*3360*/  IMAD.U32 R5, RZ, RZ, UR5 ;  /* 0x00000005ff057e24 */ /* 0x000fe2000f8e00ff */
[----:B0-2---:R1:W-:Y:S06]  /*3370*/  STL [R1+0x10], R0 ;  /* 0x0000100001007387 */ /* 0x0053ec0000100800 */
[----:B------:R-:W-:-:S07]  /*3380*/  LEPC R20, `(.L_x_52) ;  /* 0x000000001014794e */ /* 0x000fce0000000000 */
[----:B-1---5:R-:W-:Y:S05]  /*3390*/  CALL.ABS.NOINC R26 ;  /* 0x000000001a007343 */ /* 0x022fea0003c00000 */
.L_x_52:
[----:B------:R-:W-:Y:S01]  /*33a0*/  LOP3.LUT P0, RZ, R22, UR38, RZ, 0xfc, !PT ;  /* 0x0000002616ff7c12 */ /* 0x000fe2000f80fcff */
[----:B------:R-:W-:Y:S05]  /*33b0*/  WARPSYNC.ALL ;  /* 0x0000000000007948 */ /* 0x000fea0003800000 */
[----:B------:R-:W-:Y:S06]  /*33c0*/  BAR.SYNC.DEFER_BLOCKING 0x0 ;  /* 0x0000000000007b1d */ /* 0x000fec0000010000 */
[----:B------:R-:W-:Y:S04]  /*33d0*/  BSSY B7, `(.L_x_71) ;  /* 0x000003b000077945 */ /* 0x000fe80003800000 */
[----:B------:R-:W-:Y:S05]  /*33e0*/  @P0 BRA `(.L_x_72) ;  /* 0x0000000000e40947 */ /* 0x000fea0003800000 */
[----:B------:R-:W0:Y:S01]  /*33f0*/  LDC.64 R10, c[0x4][0x38] ;  /* 0x01000e00ff0a7b82 */ /* 0x000e220000000a00 */
[----:B------:R-:W-:Y:S01]  /*3400*/  MOV R8, 0x0 ;  /* 0x0000000000087802 */ /* 0x000fe20000000f00 */
[----:B------:R-:W1:Y:S01]  /*3410*/  LDCU.64 UR4, c[0x4][0x48] ;  /* 0x01000900ff0477ac */ /* 0x000e620008000a00 */
[----:B0-----:R-:W2:Y:S05]  /*3420*/  LDG.E R0, desc[UR36][R10.64] ;  /* 0x000000240a007981 */ /* 0x001eaa000c1e1900 */
[----:B------:R-:W0:Y:S01]  /*3430*/  LDC.64 R8, c[0x4][R8] ;  /* 0x0100000008087b82 */ /* 0x000e220000000a00 */
[----:B------:R-:W-:Y:S01]  /*3440*/  IADD3 R18, P0, PT, R16, 0x8, RZ ;  /* 0x0000000810127810 */ /* 0x000fe20007f1e0ff */
[----:B-1----:R-:W-:-:S02]  /*3450*/  IMAD.U32 R4, RZ, RZ, UR4 ;  /* 0x00000004ff047e24 */ /* 0x002fc4000f8e00ff */
[----:B------:R-:W-:Y:S02]  /*3460*/  IMAD.U32 R5, RZ, RZ, UR5 ;  /* 0x00000005ff057e24 */ /* 0x000fe4000f8e00ff */
[----:B------:R-:W-:Y:S02]  /*3470*/  IMAD.X R17, RZ, RZ, R2, P0 ;  /* 0x000000ffff117224 */ /* 0x000fe400000e0602 */
[----:B------:R-:W-:Y:S02]  /*3480*/  IMAD.MOV.U32 R6, RZ, RZ, R18 ;  /* 0x000000ffff067224 */ /* 0x000fe400078e0012 */
[----:B------:R-:W-:Y:S01]  /*3490*/  IMAD.MOV.U32 R7, RZ, RZ, R17 ;  /* 0x000000ffff077224 */ /* 0x000fe200078e0011 */
[----:B0-2---:R1:W-:Y:S06]  /*34a0*/  STL [R1+0x8], R0 ;  /* 0x0000080001007387 */ /* 0x0053ec0000100800 */
[----:B------:R-:W-:-:S07]  /*34b0*/  LEPC R20, `(.L_x_73) ;  /* 0x000000001014794e */ /* 0x000fce0000000000 */
[----:B-1---5:R-:W-:Y:S05]  /*34c0*/  CALL.ABS.NOINC R8 ;  /* 0x0000000008007343 */ /* 0x022fea0003c00000 */
.L_x_73:
[----:B------:R-:W0:Y:S01]  /*34d0*/  LDC.64 R26, c[0x4][0x38] ;  /* 0x01000e00ff1a7b82 */ /* 0x000e220000000a00 */
[----:B------:R-:W-:Y:S02]  /*34e0*/  HFMA2 R5, -RZ, RZ, 0, 5.9604644775390625e-08 ;  /* 0x00000001ff057431 */ /* 0x000fe400000001ff */
[----:B------:R-:W-:-:S05]  /*34f0*/  IMAD.MOV.U32 R4, RZ, RZ, RZ ;  /* 0x000000ffff047224 */ /* 0x000fca00078e00ff */
[----:B0-----:R-:W2:Y:S01]  /*3500*/  ATOMG.E.CAS.STRONG.GPU PT, R0, [R26], R4, R5 ;  /* 0x000000041a0073a9 */ /* 0x001ea200001ee105 */
[----:B------:R-:W-:Y:S01]  /*3510*/  BSSY B6, `(.L_x_74) ;  /* 0x0000015000067945 */ /* 0x000fe20003800000 */
[----:B--2---:R-:W-:-:S13]  /*3520*/  ISETP.NE.AND P0, PT, R0, RZ, PT ;  /* 0x000000ff0000720c */ /* 0x004fda0003f05270 */
[----:B------:R-:W-:Y:S05]  /*3530*/  @!P0 BRA `(.L_x_75) ;  /* 0x0000000000488947 */ /* 0x000fea0003800000 */
.L_x_77:
        /* <DEDUP_REMOVED lines=8> */
[----:B-1----:R-:W-:Y:S02]  /*35c0*/  IMAD.U32 R4, RZ, RZ, UR4 ;  /* 0x00000004ff047e24 */ /* 0x002fe4000f8e00ff */
[----:B------:R-:W-:Y:S01]  /*35d0*/  IMAD.U32 R5, RZ, RZ, UR5 ;  /* 0x00000005ff057e24 */ /* 0x000fe2000f8e00ff */
[----:B0-2---:R1:W-:Y:S06]  /*35e0*/  STL [R1+0x8], R0 ;  /* 0x0000080001007387 */ /* 0x0053ec0000100800 */
[----:B------:R-:W-:-:S07]  /*35f0*/  LEPC R20, `(.L_x_76) ;  /* 0x000000001014794e */ /* 0x000fce0000000000 */
[----:B-1----:R-:W-:Y:S05]  /*3600*/  CALL.ABS.NOINC R8 ;  /* 0x0000000008007343 */ /* 0x002fea0003c00000 */
.L_x_76:
[----:B------:R-:W-:Y:S01]  /*3610*/  MOV R5, 0x1 ;  /* 0x0000000100057802 */ /* 0x000fe20000000f00 */
[----:B------:R-:W-:-:S05]  /*3620*/  IMAD.MOV.U32 R4, RZ, RZ, RZ ;  /* 0x000000ffff047224 */ /* 0x000fca00078e00ff */
[----:B------:R-:W2:Y:S02]  /*3630*/  ATOMG.E.CAS.STRONG.GPU PT, R0, [R26], R4, R5 ;  /* 0x000000041a0073a9 */ /* 0x000ea400001ee105 */
[----:B--2---:R-:W-:-:S13]  /*3640*/  ISETP.NE.AND P0, PT, R0, RZ, PT ;  /* 0x000000ff0000720c */ /* 0x004fda0003f05270 */
[----:B------:R-:W-:Y:S05]  /*3650*/  @P0 BRA `(.L_x_77) ;  /* 0xfffffffc00b80947 */ /* 0x000fea000383ffff */
.L_x_75:
[----:B------:R-:W-:Y:S05]  /*3660*/  BSYNC B6 ;  /* 0x0000000000067941 */ /* 0x000fea0003800000 */
.L_x_74:
[----:B------:R-:W2:Y:S01]  /*3670*/  LDG.E R26, desc[UR36][R26.64] ;  /* 0x000000241a1a7981 */ /* 0x000ea2000c1e1900 */
[----:B------:R-:W-:Y:S01]  /*3680*/  MOV R8, 0x0 ;  /* 0x0000000000087802 */ /* 0x000fe20000000f00 */
[----:B------:R-:W0:Y:S01]  /*3690*/  LDCU.64 UR4, c[0x4][0x58] ;  /* 0x01000b00ff0477ac */ /* 0x000e220008000a00 */
[----:B------:R-:W-:Y:S02]  /*36a0*/  IMAD.MOV.U32 R6, RZ, RZ, R18 ;  /* 0x000000ffff067224 */ /* 0x000fe400078e0012 */
[----:B------:R-:W-:Y:S02]  /*36b0*/  IMAD.MOV.U32 R7, RZ, RZ, R17 ;  /* 0x000000ffff077224 */ /* 0x000fe400078e0011 */
[----:B------:R-:W1:Y:S01]  /*36c0*/  LDC.64 R8, c[0x4][R8] ;  /* 0x0100000008087b82 */ /* 0x000e620000000a00 */
[----:B0-----:R-:W-:Y:S02]  /*36d0*/  IMAD.U32 R4, RZ, RZ, UR4 ;  /* 0x00000004ff047e24 */ /* 0x001fe4000f8e00ff */
[----:B------:R-:W-:Y:S01]  /*36e0*/  IMAD.U32 R5, RZ, RZ, UR5 ;  /* 0x00000005ff057e24 */ /* 0x000fe2000f8e00ff */
[----:B-12---:R0:W-:Y:S06]  /*36f0*/  STL [R1+0x8], R26 ;  /* 0x0000081a01007387 */ /* 0x0061ec0000100800 */
[----:B------:R-:W-:-:S07]  /*3700*/  LEPC R20, `(.L_x_78) ;  /* 0x000000001014794e */ /* 0x000fce0000000000 */
[----:B0-----:R-:W-:Y:S05]  /*3710*/  CALL.ABS.NOINC R8 ;  /* 0x0000000008007343 */ /* 0x001fea0003c00000 */
.L_x_78:
[----:B------:R-:W0:Y:S02]  /*3720*/  LDC.64 R4, c[0x4][0x20] ;  /* 0x01000800ff047b82 */ /* 0x000e240000000a00 */
[----:B0-----:R-:W2:Y:S06]  /*3730*/  LDG.E R0, desc[UR36][R4.64] ;  /* 0x0000002404007981 */ /* 0x001eac000c1e1900 */
[----:B------:R-:W0:Y:S01]  /*3740*/  LDC.64 R6, c[0x4][0x38] ;  /* 0x01000e00ff067b82 */ /* 0x000e220000000a00 */
[----:B--2---:R-:W-:-:S05]  /*3750*/  LOP3.LUT R3, R0, 0xfffffffe, RZ, 0xc0, !PT ;  /* 0xfffffffe00037812 */ /* 0x004fca00078ec0ff */
[----:B------:R2:W-:Y:S04]  /*3760*/  STG.E desc[UR36][R4.64], R3 ;  /* 0x0000000304007986 */ /* 0x0005e8000c101924 */
[----:B0-----:R2:W5:Y:S02]  /*3770*/  ATOMG.E.EXCH.STRONG.GPU PT, RZ, desc[UR36][R6.64], RZ ;  /* 0x800000ff06ff79a8 */ /* 0x001564000c1ef124 */
.L_x_72:
[----:B------:R-:W-:Y:S05]  /*3780*/  BSYNC B7 ;  /* 0x0000000000077941 */ /* 0x000fea0003800000 */
.L_x_71:
[----:B------:R-:W-:-:S13]  /*3790*/  ISETP.NE.AND P0, PT, R22, RZ, PT ;  /* 0x000000ff1600720c */ /* 0x000fda0003f05270 */
[----:B------:R-:W-:Y:S05]  /*37a0*/  @P0 BRA `(.L_x_79) ;  /* 0x0000001000e40947 */ /* 0x000fea0003800000 */
[----:B------:R-:W0:Y:S01]  /*37b0*/  S2UR UR5, SR_CgaCtaId ;  /* 0x00000000000579c3 */ /* 0x000e220000008800 */
[----:B------:R-:W-:Y:S01]  /*37c0*/  UMOV UR4, 0x400 ;  /* 0x0000040000047882 */ /* 0x000fe20000000000 */
[----:B------:R-:W-:Y:S01]  /*37d0*/  MOV R18, 0x0 ;  /* 0x0000000000127802 */ /* 0x000fe20000000f00 */
[----:B-12---:R-:W-:Y:S02]  /*37e0*/  IMAD.MOV.U32 R6, RZ, RZ, R25 ;  /* 0x000000ffff067224 */ /* 0x006fe400078e0019 */
[----:B------:R-:W-:-:S03]  /*37f0*/  IMAD.MOV.U32 R7, RZ, RZ, R24 ;  /* 0x000000ffff077224 */ /* 0x000fc600078e0018 */
[----:B------:R1:W2:Y:S01]  /*3800*/  LDC.64 R8, c[0x4][R18] ;  /* 0x0100000012087b82 */ /* 0x0002a20000000a00 */
[----:B0-----:R-:W-:-:S09]  /*3810*/  ULEA UR4, UR5, UR4, 0x18 ;  /* 0x0000000405047291 */ /* 0x001fd2000f8ec0ff */
[----:B------:R-:W0:Y:S02]  /*3820*/  LDS R0, [UR4] ;  /* 0x00000004ff007984 */ /* 0x000e240008000800 */
[----:B------:R-:W3:Y:S02]  /*3830*/  LDCU.64 UR4, c[0x4][0xa0] ;  /* 0x01001400ff0477ac */ /* 0x000ee40008000a00 */
[----:B---3--:R-:W-:Y:S01]  /*3840*/  MOV R4, UR4 ;  /* 0x0000000400047c02 */ /* 0x008fe20008000f00 */
[----:B------:R-:W-:Y:S01]  /*3850*/  IMAD.U32 R5, RZ, RZ, UR5 ;  /* 0x00000005ff057e24 */ /* 0x000fe2000f8e00ff */
[----:B0-2---:R1:W-:Y:S06]  /*3860*/  STL [R1+0x10], R0 ;  /* 0x0000100001007387 */ /* 0x0053ec0000100800 */
[----:B------:R-:W-:-:S07]  /*3870*/  LEPC R20, `(.L_x_80) ;  /* 0x000000001014794e */ /* 0x000fce0000000000 */
[----:B-1---5:R-:W-:Y:S05]  /*3880*/  CALL.ABS.NOINC R8 ;  /* 0x0000000008007343 */ /* 0x022fea0003c00000 */
.L_x_80:
[----:B------:R-:W0:Y:S02]  /*3890*/  LDC.64 R6, c[0x4][0x30] ;  /* 0x01000c00ff067b82 */ /* 0x000e240000000a00 */
[----:B0-----:R0:W2:Y:S06]  /*38a0*/  LDG.E R8, desc[UR36][R6.64] ;  /* 0x0000002406087981 */ /* 0x0010ac000c1e1900 */
[----:B------:R-:W1:Y:S01]  /*38b0*/  S2UR UR5, SR_CgaCtaId ;  /* 0x00000000000579c3 */ /* 0x000e620000008800 */
[----:B------:R-:W-:-:S07]  /*38c0*/  UMOV UR4, 0x400 ;  /* 0x0000040000047882 */ /* 0x000fce0000000000 */
[----:B------:R-:W3:Y:S01]  /*38d0*/  LDC.64 R18, c[0x4][R18] ;  /* 0x0100000012127b82 */ /* 0x000ee20000000a00 */
[----:B0-----:R-:W-:Y:S02]  /*38e0*/  IMAD.MOV.U32 R6, RZ, RZ, R16 ;  /* 0x000000ffff067224 */ /* 0x001fe400078e0010 */
[----:B------:R-:W-:Y:S01]  /*38f0*/  IMAD.MOV.U32 R7, RZ, RZ, R2 ;  /* 0x000000ffff077224 */ /* 0x000fe200078e0002 */
[----:B-1----:R-:W-:-:S09]  /*3900*/  ULEA UR4, UR5, UR4, 0x18 ;  /* 0x0000000405047291 */ /* 0x002fd2000f8ec0ff */
[----:B------:R-:W0:Y:S02]  /*3910*/  LDS.64 R4, [UR4] ;  /* 0x00000004ff047984 */ /* 0x000e240008000a00 */
[----:B------:R-:W1:Y:S01]  /*3920*/  LDCU.64 UR4, c[0x4][0x48] ;  /* 0x01000900ff0477ac */ /* 0x000e620008000a00 */
[----:B0-----:R-:W-:Y:S01]  /*3930*/  LOP3.LUT R0, R5, R4, RZ, 0xc0, !PT ;  /* 0x0000000405007212 */ /* 0x001fe200078ec0ff */
[----:B-1----:R-:W-:-:S04]  /*3940*/  IMAD.U32 R4, RZ, RZ, UR4 ;  /* 0x00000004ff047e24 */ /* 0x002fc8000f8e00ff */
[----:B------:R-:W-:Y:S01]  /*3950*/  IMAD.IADD R17, R0, 0x1, R5 ;  /* 0x0000000100117824 */ /* 0x000fe200078e0205 */
[----:B------:R-:W-:Y:S01]  /*3960*/  MOV R5, UR5 ;  /* 0x0000000500057c02 */ /* 0x000fe20008000f00 */
[----:B--23--:R0:W-:Y:S06]  /*3970*/  STL [R1], R8 ;  /* 0x0000000801007387 */ /* 0x00c1ec0000100800 */
[----:B------:R-:W-:-:S07]  /*3980*/  LEPC R20, `(.L_x_81) ;  /* 0x000000001014794e */ /* 0x000fce0000000000 */
[----:B0-----:R-:W-:Y:S05]  /*3990*/  CALL.ABS.NOINC R18 ;  /* 0x0000000012007343 */ /* 0x001fea0003c00000 */
.L_x_81:
[----:B------:R-:W0:Y:S01]  /*39a0*/  LDC.64 R18, c[0x4][0x30] ;  /* 0x01000c00ff127b82 */ /* 0x000e220000000a00 */
[----:B------:R-:W-:Y:S02]  /*39b0*/  IMAD.MOV.U32 R5, RZ, RZ, 0x1 ;  /* 0x00000001ff057424 */ /* 0x000fe400078e00ff */
[----:B------:R-:W-:-:S05]  /*39c0*/  IMAD.MOV.U32 R4, RZ, RZ, RZ ;  /* 0x000000ffff047224 */ /* 0x000fca00078e00ff */
[----:B0-----:R-:W2:Y:S01]  /*39d0*/  ATOMG.E.CAS.STRONG.GPU PT, R0, [R18], R4, R5 ;  /* 0x00000004120073a9 */ /* 0x001ea200001ee105 */
[----:B------:R-:W-:Y:S01]  /*39e0*/  BSSY B6, `(.L_x_82) ;  /* 0x0000015000067945 */ /* 0x000fe20003800000 */
[----:B--2---:R-:W-:-:S13]  /*39f0*/  ISETP.NE.AND P0, PT, R0, RZ, PT ;  /* 0x000000ff0000720c */ /* 0x004fda0003f05270 */
[----:B------:R-:W-:Y:S05]  /*3a00*/  @!P0 BRA `(.L_x_83) ;  /* 0x0000000000488947 */ /* 0x000fea0003800000 */
.L_x_85:
        /* <DEDUP_REMOVED lines=10> */
[----:B0-2---:R1:W-:Y:S06]  /*3ab0*/  STL [R1], R0 ;  /* 0x0000000001007387 */ /* 0x0053ec0000100800 */
[----:B------:R-:W-:-:S07]  /*3ac0*/  LEPC R20, `(.L_x_84) ;  /* 0x000000001014794e */ /* 0x000fce0000000000 */
[----:B-1----:R-:W-:Y:S05]  /*3ad0*/  CALL.ABS.NOINC R8 ;  /* 0x0000000008007343 */ /* 0x002fea0003c00000 */
.L_x_84:
[----:B------:R-:W-:Y:S02]  /*3ae0*/  IMAD.MOV.U32 R5, RZ, RZ, 0x1 ;  /* 0x00000001ff057424 */ /* 0x000fe400078e00ff */
[----:B------:R-:W-:-:S05]  /*3af0*/  IMAD.MOV.U32 R4, RZ, RZ, RZ ;  /* 0x000000ffff047224 */ /* 0x000fca00078e00ff */
[----:B------:R-:W2:Y:S02]  /*3b00*/  ATOMG.E.CAS.STRONG.GPU PT, R0, [R18], R4, R5 ;  /* 0x00000004120073a9 */ /* 0x000ea400001ee105 */
[----:B--2---:R-:W-:-:S13]  /*3b10*/  ISETP.NE.AND P0, PT, R0, RZ, PT ;  /* 0x000000ff0000720c */ /* 0x004fda0003f05270 */
[----:B------:R-:W-:Y:S05]  /*3b20*/  @P0 BRA `(.L_x_85) ;  /* 0xfffffffc00b80947 */ /* 0x000fea000383ffff */
.L_x_83:
[----:B------:R-:W-:Y:S05]  /*3b30*/  BSYNC B6 ;  /* 0x0000000000067941 */ /* 0x000fea0003800000 */
.L_x_82:
[----:B------:R-:W2:Y:S01]  /*3b40*/  LDG.E R18, desc[UR36][R18.64] ;  /* 0x0000002412127981 */ /* 0x000ea2000c1e1900 */
[----:B------:R-:W-:Y:S01]  /*3b50*/  MOV R0, 0x0 ;  /* 0x0000000000007802 */ /* 0x000fe20000000f00 */
[----:B------:R-:W0:Y:S01]  /*3b60*/  LDCU.64 UR4, c[0x4][0x58] ;  /* 0x01000b00ff0477ac */ /* 0x000e220008000a00 */
[----:B------:R-:W-:Y:S02]  /*3b70*/  IMAD.MOV.U32 R6, RZ, RZ, R16 ;  /* 0x000000ffff067224 */ /* 0x000fe400078e0010 */
[----:B------:R1:W3:Y:S01]  /*3b80*/  LDC.64 R8, c[0x4][R0] ;  /* 0x0100000000087b82 */ /* 0x0002e20000000a00 */
[----:B------:R-:W-:Y:S02]  /*3b90*/  IMAD.MOV.U32 R7, RZ, RZ, R2 ;  /* 0x000000ffff077224 */ /* 0x000fe400078e0002 */
[----:B0-----:R-:W-:Y:S01]  /*3ba0*/  IMAD.U32 R4, RZ, RZ, UR4 ;  /* 0x00000004ff047e24 */ /* 0x001fe2000f8e00ff */
[----:B------:R-:W-:Y:S01]  /*3bb0*/  MOV R5, UR5 ;  /* 0x0000000500057c02 */ /* 0x000fe20008000f00 */
[----:B--23--:R1:W-:Y:S06]  /*3bc0*/  STL [R1], R18 ;  /* 0x0000001201007387 */ /* 0x00c3ec0000100800 */
[----:B------:R-:W-:-:S07]  /*3bd0*/  LEPC R20, `(.L_x_86) ;  /* 0x000000001014794e */ /* 0x000fce0000000000 */
[----:B-1----:R-:W-:Y:S05]  /*3be0*/  CALL.ABS.NOINC R8 ;  /* 0x0000000008007343 */ /* 0x002fea0003c00000 */
.L_x_86:
[----:B------:R-:W0:Y:S01]  /*3bf0*/  LDC R18, c[0x0][0x370] ;  /* 0x0000dc00ff127b82 */ /* 0x000e220000000800 */
[----:B------:R-:W-:Y:S02]  /*3c00*/  IMAD.MOV.U32 R3, RZ, RZ, -0x1 ;  /* 0xffffffffff037424 */ /* 0x000fe400078e00ff */
[----:B------:R-:W-:-:S05]  /*3c10*/  IMAD.MOV.U32 R10, RZ, RZ, 0x1 ;  /* 0x00000001ff0a7424 */ /* 0x000fca00078e00ff */
[----:B------:R-:W1:Y:S08]  /*3c20*/  LDC.64 R8, c[0x4][0x18] ;  /* 0x01000600ff087b82 */ /* 0x000e700000000a00 */
[----:B------:R-:W2:Y:S08]  /*3c30*/  LDC.64 R6, c[0x4][0x30] ;  /* 0x01000c00ff067b82 */ /* 0x000eb00000000a00 */
[----:B------:R-:W3:Y:S01]  /*3c40*/  LDC.64 R4, c[0x4][0x28] ;  /* 0x01000a00ff047b82 */ /* 0x000ee20000000a00 */
[----:B0-----:R-:W-:-:S02]  /*3c50*/  SHF.L.U32 R24, R3, R18, RZ ;  /* 0x0000001203187219 */ /* 0x001fc400000006ff */
[----:B------:R-:W-:Y:S02]  /*3c60*/  SHF.L.U32 R3, R10, UR38, RZ ;  /* 0x000000260a037c19 */ /* 0x000fe400080006ff */
[----:B------:R-:W-:-:S04]  /*3c70*/  LOP3.LUT R0, R17, R24, RZ, 0x3c, !PT ;  /* 0x0000001811007212 */ /* 0x000fc800078e3cff */
[----:B------:R-:W-:-:S04]  /*3c80*/  ISETP.NE.AND P0, PT, R0, -0x1, PT ;  /* 0xffffffff0000780c */ /* 0x000fc80003f05270 */
[----:B------:R-:W-:-:S05]  /*3c90*/  SEL R3, R3, RZ, !P0 ;  /* 0x000000ff03037207 */ /* 0x000fca0004000000 */
[----:B-1----:R0:W-:Y:S04]  /*3ca0*/  STG.E desc[UR36][R8.64], R3 ;  /* 0x0000000308007986 */ /* 0x0021e8000c101924 */
[----:B--2---:R1:W5:Y:S04]  /*3cb0*/  ATOMG.E.EXCH.STRONG.GPU PT, RZ, desc[UR36][R6.64], RZ ;  /* 0x800000ff06ff79a8 */ /* 0x004368000c1ef124 */
[----:B---3--:R2:W3:Y:S01]  /*3cc0*/  LDG.E R0, desc[UR36][R4.64] ;  /* 0x0000002404007981 */ /* 0x0084e2000c1e1900 */
[----:B------:R-:W4:Y:S01]  /*3cd0*/  I2F.U32.RP R11, R18 ;  /* 0x00000012000b7306 */ /* 0x000f220000209000 */
[----:B------:R-:W2:Y:S01]  /*3ce0*/  S2UR UR5, SR_CgaCtaId ;  /* 0x00000000000579c3 */ /* 0x000ea20000008800 */
[----:B------:R-:W-:Y:S01]  /*3cf0*/  UMOV UR4, 0x400 ;  /* 0x0000040000047882 */ /* 0x000fe20000000000 */
[----:B------:R-:W-:Y:S01]  /*3d00*/  UIADD3 UR6, UPT, UPT, UR38, 0x1, URZ ;  /* 0x0000000126067890 */ /* 0x000fe2000fffe0ff */
[----:B0-----:R-:W-:Y:S01]  /*3d10*/  MOV R8, 0x0 ;  /* 0x0000000000087802 */ /* 0x001fe20000000f00 */
[----:B-1----:R-:W-:Y:S01]  /*3d20*/  IMAD.MOV.U32 R6, RZ, RZ, R16 ;  /* 0x000000ffff067224 */ /* 0x002fe200078e0010 */
[----:B------:R-:W-:Y:S01]  /*3d30*/  ISETP.NE.U32.AND P1, PT, R18, RZ, PT ;  /* 0x000000ff1200720c */ /* 0x000fe20003f25070 */
[----:B------:R-:W-:-:S03]  /*3d40*/  IMAD.MOV.U32 R7, RZ, RZ, R2 ;  /* 0x000000ffff077224 */ /* 0x000fc600078e0002 */
[----:B------:R-:W0:Y:S01]  /*3d50*/  LDC.64 R8, c[0x4][R8] ;  /* 0x0100000008087b82 */ /* 0x000e220000000a00 */
[----:B----4-:R-:W1:Y:S01]  /*3d60*/  MUFU.RCP R11, R11 ;  /* 0x0000000b000b7308 */ /* 0x010e620000001000 */
[----:B--2---:R-:W-:Y:S01]  /*3d70*/  ULEA UR4, UR5, UR4, 0x18 ;  /* 0x0000000405047291 */ /* 0x004fe2000f8ec0ff */
[----:B-1----:R-:W-:-:S08]  /*3d80*/  VIADD R12, R11, 0xffffffe ;  /* 0x0ffffffe0b0c7836 */ /* 0x002fd00000000000 */
[----:B------:R-:W1:Y:S01]  /*3d90*/  LDS.64 R4, [UR4] ;  /* 0x00000004ff047984 */ /* 0x000e620008000a00 */
[----:B------:R2:W4:Y:S01]  /*3da0*/  F2I.FTZ.U32.TRUNC.NTZ R13, R12 ;  /* 0x0000000c000d7305 */ /* 0x000522000021f000 */
[----:B------:R-:W0:Y:S01]  /*3db0*/  LDCU UR4, c[0x0][0x2f8] ;  /* 0x00005f00ff0477ac */ /* 0x000e220008000800 */
[----:B--2---:R-:W-:Y:S01]  /*3dc0*/  IMAD.MOV.U32 R12, RZ, RZ, RZ ;  /* 0x000000ffff0c7224 */ /* 0x004fe200078e00ff */
[----:B----4-:R-:W-:Y:S01]  /*3dd0*/  IADD3 R15, PT, PT, RZ, -R13, RZ ;  /* 0x8000000dff0f7210 */ /* 0x010fe20007ffe0ff */
[----:B0-----:R-:W-:-:S04]  /*3de0*/  VIADD R19, R16, -UR4 ;  /* 0x8000000410137c36 */ /* 0x001fc80008000000 */
[----:B------:R-:W-:-:S04]  /*3df0*/  IMAD R15, R15, R18, RZ ;  /* 0x000000120f0f7224 */ /* 0x000fc800078e02ff */
[----:B------:R-:W-:-:S06]  /*3e00*/  IMAD.HI.U32 R13, R13, R15, R12 ;  /* 0x0000000f0d0d7227 */ /* 0x000fcc00078e000c */
[----:B------:R-:W-:-:S04]  /*3e10*/  IMAD.HI.U32 R13, R13, UR6, RZ ;  /* 0x000000060d0d7c27 */ /* 0x000fc8000f8e00ff */
[----:B------:R-:W-:Y:S01]  /*3e20*/  IMAD.MOV R13, RZ, RZ, -R13 ;  /* 0x000000ffff0d7224 */ /* 0x000fe200078e0a0d */
[----:B-1----:R-:W-:-:S03]  /*3e30*/  LOP3.LUT R26, R5, R4, R17, 0xdc, !PT ;  /* 0x00000004051a7212 */ /* 0x002fc600078edc11 */
[----:B------:R-:W-:Y:S01]  /*3e40*/  IMAD R25, R18, R13, UR6 ;  /* 0x0000000612197e24 */ /* 0x000fe2000f8e020d */
[----:B------:R-:W0:Y:S01]  /*3e50*/  LDCU.64 UR6, c[0x4][0x48] ;  /* 0x01000900ff0677ac */ /* 0x000e220008000a00 */
[----:B------:R-:W-:-:S03]  /*3e60*/  SHF.R.U32.HI R26, RZ, R23, R26 ;  /* 0x00000017ff1a7219 */ /* 0x000fc6000001161a */
[----:B------:R-:W-:-:S13]  /*3e70*/  ISETP.GE.U32.AND P0, PT, R25, R18, PT ;  /* 0x000000121900720c */ /* 0x000fda0003f06070 */
[----:B------:R-:W-:Y:S01]  /*3e80*/  @P0 IMAD.IADD R25, R25, 0x1, -R18 ;  /* 0x0000000119190824 */ /* 0x000fe200078e0a12 */
[----:B0-----:R-:W-:Y:S01]  /*3e90*/  MOV R4, UR6 ;  /* 0x0000000600047c02 */ /* 0x001fe20008000f00 */
[----:B------:R-:W-:-:S03]  /*3ea0*/  IMAD.U32 R5, RZ, RZ, UR7 ;  /* 0x00000007ff057e24 */ /* 0x000fc6000f8e00ff */
[----:B------:R-:W-:-:S13]  /*3eb0*/  ISETP.GE.U32.AND P0, PT, R25, R18, PT ;  /* 0x000000121900720c */ /* 0x000fda0003f06070 */
[----:B------:R-:W-:Y:S01]  /*3ec0*/  @P0 IMAD.IADD R25, R25, 0x1, -R18 ;  /* 0x0000000119190824 */ /* 0x000fe200078e0a12 */
[----:B------:R-:W-:-:S04]  /*3ed0*/  @!P1 LOP3.LUT R25, RZ, R18, RZ, 0x33, !PT ;  /* 0x00000012ff199212 */ /* 0x000fc800078e33ff */
[----:B------:R-:W-:Y:S01]  /*3ee0*/  SHF.L.U32 R27, R10, R25, RZ ;  /* 0x000000190a1b7219 */ /* 0x000fe200000006ff */
[----:B---3--:R0:W-:Y:S06]  /*3ef0*/  STL [R19], R0 ;  /* 0x0000000013007387 */ /* 0x0081ec0000100800 */
[----:B------:R-:W-:-:S07]  /*3f00*/  LEPC R20, `(.L_x_87) ;  /* 0x000000001014794e */ /* 0x000fce0000000000 */
[----:B0----5:R-:W-:Y:S05]  /*3f10*/  CALL.ABS.NOINC R8 ;  /* 0x0000000008007343 */ /* 0x021fea0003c00000 */
.L_x_87:
[----:B------:R-:W0:Y:S01]  /*3f20*/  LDC.64 R30, c[0x4][0x28] ;  /* 0x01000a00ff1e7b82 */ /* 0x000e220000000a00 */
[----:B------:R-:W-:Y:S02]  /*3f30*/  IMAD.MOV.U32 R5, RZ, RZ, 0x1 ;  /* 0x00000001ff057424 */ /* 0x000fe400078e00ff */
[----:B------:R-:W-:-:S05]  /*3f40*/  IMAD.MOV.U32 R4, RZ, RZ, RZ ;  /* 0x000000ffff047224 */ /* 0x000fca00078e00ff */
[----:B0-----:R-:W2:Y:S01]  /*3f50*/  ATOMG.E.CAS.STRONG.GPU PT, R0, [R30], R4, R5 ;  /* 0x000000041e0073a9 */ /* 0x001ea200001ee105 */
[----:B------:R-:W-:Y:S01]  /*3f60*/  BSSY B6, `(.L_x_88) ;  /* 0x0000015000067945 */ /* 0x000fe20003800000 */
[----:B--2---:R-:W-:-:S13]  /*3f70*/  ISETP.NE.AND P0, PT, R0, RZ, PT ;  /* 0x000000ff0000720c */ /* 0x004fda0003f05270 */
[----:B------:R-:W-:Y:S05]  /*3f80*/  @!P0 BRA `(.L_x_89) ;  /* 0x0000000000488947 */ /* 0x000fea0003800000 */
.L_x_91:
        /* <DEDUP_REMOVED lines=13> */
.L_x_90:
[----:B------:R-:W-:Y:S02]  /*4060*/  IMAD.MOV.U32 R5, RZ, RZ, 0x1 ;  /* 0x00000001ff057424 */ /* 0x000fe400078e00ff */
[----:B------:R-:W-:-:S05]  /*4070*/  IMAD.MOV.U32 R4, RZ, RZ, RZ ;  /* 0x000000ffff047224 */ /* 0x000fca00078e00ff */
[----:B------:R-:W2:Y:S02]  /*4080*/  ATOMG.E.CAS.STRONG.GPU PT, R0, [R30], R4, R5 ;  /* 0x000000041e0073a9 */ /* 0x000ea400001ee105 */
[----:B--2---:R-:W-:-:S13]  /*4090*/  ISETP.NE.AND P0, PT, R0, RZ, PT ;  /* 0x000000ff0000720c */ /* 0x004fda0003f05270 */
[----:B------:R-:W-:Y:S05]  /*40a0*/  @P0 BRA `(.L_x_91) ;  /* 0xfffffffc00b80947 */ /* 0x000fea000383ffff */
.L_x_89:
[----:B------:R-:W-:Y:S05]  /*40b0*/  BSYNC B6 ;  /* 0x0000000000067941 */ /* 0x000fea0003800000 */
.L_x_88:
        /* <DEDUP_REMOVED lines=8> */
[----:B-12---:R0:W-:Y:S06]  /*4140*/  STL [R19], R30 ;  /* 0x0000001e13007387 */ /* 0x0061ec0000100800 */
[----:B------:R-:W-:-:S07]  /*4150*/  LEPC R20, `(.L_x_92) ;  /* 0x000000001014794e */ /* 0x000fce0000000000 */
[----:B0-----:R-:W-:Y:S05]  /*4160*/  CALL.ABS.NOINC R8 ;  /* 0x0000000008007343 */ /* 0x001fea0003c00000 */
.L_x_92:
[----:B------:R-:W0:Y:S02]  /*4170*/  LDC.64 R6, c[0x4][0x10] ;  /* 0x01000400ff067b82 */ /* 0x000e240000000a00 */
[----:B0-----:R-:W2:Y:S06]  /*4180*/  LDG.E R0, desc[UR36][R6.64] ;  /* 0x0000002406007981 */ /* 0x001eac000c1e1900 */
[----:B------:R-:W0:Y:S01]  /*4190*/  LDC.64 R12, c[0x4][0x28] ;  /* 0x01000a00ff0c7b82 */ /* 0x000e220000000a00 */
[----:B------:R-:W-:-:S04]  /*41a0*/  LOP3.LUT R26, R26, 0x1, RZ, 0xc0, !PT ;  /* 0x000000011a1a7812 */ /* 0x000fc800078ec0ff */
[----:B------:R-:W-:-:S03]  /*41b0*/  SHF.L.U32 R3, R26, R25, RZ ;  /* 0x000000191a037219 */ /* 0x000fc600000006ff */
[----:B------:R-:W1:Y:S01]  /*41c0*/  LDC.64 R10, c[0x4][0x38] ;  /* 0x01000e00ff0a7b82 */ /* 0x000e620000000a00 */
[----:B------:R-:W3:Y:S01]  /*41d0*/  LDCU UR4, c[0x0][0x2f8] ;  /* 0x00005f00ff0477ac */ /* 0x000ee20008000800 */
[----:B--2---:R-:W-:-:S05]  /*41e0*/  LOP3.LUT R3, R0, R3, RZ, 0xfc, !PT ;  /* 0x0000000300037212 */ /* 0x004fca00078efcff */
[----:B------:R2:W-:Y:S04]  /*41f0*/  STG.E desc[UR36][R6.64], R3 ;  /* 0x0000000306007986 */ /* 0x0005e8000c101924 */
[----:B0-----:R0:W5:Y:S04]  /*4200*/  ATOMG.E.EXCH.STRONG.GPU PT, RZ, desc[UR36][R12.64], RZ ;  /* 0x800000ff0cff79a8 */ /* 0x001168000c1ef124 */
[----:B-1----:R-:W4:Y:S01]  /*4210*/  LDG.E R10, desc[UR36][R10.64] ;  /* 0x000000240a0a7981 */ /* 0x002f22000c1e1900 */
[----:B------:R-:W-:Y:S01]  /*4220*/  MOV R8, 0x0 ;  /* 0x0000000000087802 */ /* 0x000fe20000000f00 */
[----:B---3--:R-:W-:Y:S01]  /*4230*/  VIADD R25, R16, -UR4 ;  /* 0x8000000410197c36 */ /* 0x008fe20008000000 */
[----:B------:R-:W1:Y:S01]  /*4240*/  LDCU.64 UR4, c[0x4][0x48] ;  /* 0x01000900ff0477ac */ /* 0x000e620008000a00 */
[----:B--2---:R-:W-:-:S02]  /*4250*/  IMAD.MOV.U32 R6, RZ, RZ, R16 ;  /* 0x000000ffff067224 */ /* 0x004fc400078e0010 */
[----:B------:R-:W-:Y:S01]  /*4260*/  IMAD.MOV.U32 R7, RZ, RZ, R2 ;  /* 0x000000ffff077224 */ /* 0x000fe200078e0002 */
[----:B------:R-:W2:Y:S01]  /*4270*/  LDC.64 R8, c[0x4][R8] ;  /* 0x0100000008087b82 */ /* 0x000ea20000000a00 */
[----:B-1----:R-:W-:Y:S01]  /*4280*/  IMAD.U32 R4, RZ, RZ, UR4 ;  /* 0x00000004ff047e24 */ /* 0x002fe2000f8e00ff */
[----:B------:R-:W-:Y:S01]  /*4290*/  MOV R5, UR5 ;  /* 0x0000000500057c02 */ /* 0x000fe20008000f00 */
[----:B--2-4-:R0:W-:Y:S06]  /*42a0*/  STL [R25], R10 ;  /* 0x0000000a19007387 */ /* 0x0141ec0000100800 */
[----:B------:R-:W-:-:S07]  /*42b0*/  LEPC R20, `(.L_x_93) ;  /* 0x000000001014794e */ /* 0x000fce0000000000 */
[----:B0----5:R-:W-:Y:S05]  /*42c0*/  CALL.ABS.NOINC R8 ;  /* 0x0000000008007343 */ /* 0x021fea0003c00000 */
.L_x_93:
[----:B------:R-:W0:Y:S01]  /*42d0*/  LDC.64 R30, c[0x4][0x38] ;  /* 0x01000e00ff1e7b82 */ /* 0x000e220000000a00 */
[----:B------:R-:W-:Y:S02]  /*42e0*/  IMAD.MOV.U32 R5, RZ, RZ, 0x1 ;  /* 0x00000001ff057424 */ /* 0x000fe400078e00ff */
[----:B------:R-:W-:-:S05]  /*42f0*/  IMAD.MOV.U32 R4, RZ, RZ, RZ ;  /* 0x000000ffff047224 */ /* 0x000fca00078e00ff */
[----:B0-----:R-:W2:Y:S01]  /*4300*/  ATOMG.E.CAS.STRONG.GPU PT, R0, [R30], R4, R5 ;  /* 0x000000041e0073a9 */ /* 0x001ea200001ee105 */
[----:B------:R-:W-:Y:S01]  /*4310*/  BSSY B6, `(.L_x_94) ;  /* 0x0000015000067945 */ /* 0x000fe20003800000 */
[----:B--2---:R-:W-:-:S13]  /*4320*/  ISETP.NE.AND P0, PT, R0, RZ, PT ;  /* 0x000000ff0000720c */ /* 0x004fda0003f05270 */
[----:B------:R-:W-:Y:S05]  /*4330*/  @!P0 BRA `(.L_x_95) ;  /* 0x0000000000488947 */ /* 0x000fea0003800000 */
.L_x_97:
        /* <DEDUP_REMOVED lines=13> */
.L_x_96:
[----:B------:R-:W-:Y:S02]  /*4410*/  IMAD.MOV.U32 R5, RZ, RZ, 0x1 ;  /* 0x00000001ff057424 */ /* 0x000fe400078e00ff */
[----:B------:R-:W-:-:S05]  /*4420*/  IMAD.MOV.U32 R4, RZ, RZ, RZ ;  /* 0x000000ffff047224 */ /* 0x000fca00078e00ff */
[----:B------:R-:W2:Y:S02]  /*4430*/  ATOMG.E.CAS.STRONG.GPU PT, R0, [R30], R4, R5 ;  /* 0x000000041e0073a9 */ /* 0x000ea400001ee105 */
[----:B--2---:R-:W-:-:S13]  /*4440*/  ISETP.NE.AND P0, PT, R0, RZ, PT ;  /* 0x000000ff0000720c */ /* 0x004fda0003f05270 */
[----:B------:R-:W-:Y:S05]  /*4450*/  @P0 BRA `(.L_x_97) ;  /* 0xfffffffc00b80947 */ /* 0x000fea000383ffff */
.L_x_95:
[----:B------:R-:W-:Y:S05]  /*4460*/  BSYNC B6 ;  /* 0x0000000000067941 */ /* 0x000fea0003800000 */
.L_x_94:
        /* <DEDUP_REMOVED lines=11> */
.L_x_98:
[----:B------:R-:W0:Y:S01]  /*4520*/  LDC.64 R10, c[0x4][0x20] ;  /* 0x01000800ff0a7b82 */ /* 0x000e220000000a00 */
[----:B------:R-:W1:Y:S01]  /*4530*/  LDCU.64 UR4, c[0x4][0xa8] ;  /* 0x01001500ff0477ac */ /* 0x000e620008000a00 */
[----:B0-----:R-:W2:Y:S06]  /*4540*/  LDG.E R0, desc[UR36][R10.64] ;  /* 0x000000240a007981 */ /* 0x001eac000c1e1900 */
[----:B------:R-:W0:Y:S08]  /*4550*/  LDC.64 R12, c[0x4][0x38] ;  /* 0x01000e00ff0c7b82 */ /* 0x000e300000000a00 */
[----:B------:R3:W4:Y:S01]  /*4560*/  LDC.64 R8, c[0x4][R19] ;  /* 0x0100000013087b82 */ /* 0x0007220000000a00 */
[----:B--2---:R-:W-:-:S05]  /*4570*/  LOP3.LUT R0, R0, R27, RZ, 0xfc, !PT ;  /* 0x0000001b00007212 */ /* 0x004fca00078efcff */
[----:B------:R3:W-:Y:S04]  /*4580*/  STG.E desc[UR36][R10.64], R0 ;  /* 0x000000000a007986 */ /* 0x0007e8000c101924 */
[----:B0-----:R3:W5:Y:S01]  /*4590*/  ATOMG.E.EXCH.STRONG.GPU PT, RZ, desc[UR36][R12.64], RZ ;  /* 0x800000ff0cff79a8 */ /* 0x001762000c1ef124 */
[----:B------:R-:W-:Y:S01]  /*45a0*/  IADD3 R16, P0, PT, R16, 0x10, RZ ;  /* 0x0000001010107810 */ /* 0x000fe20007f1e0ff */
[----:B-1----:R-:W-:Y:S02]  /*45b0*/  IMAD.U32 R4, RZ, RZ, UR4 ;  /* 0x00000004ff047e24 */ /* 0x002fe4000f8e00ff */
[----:B------:R3:W-:Y:S01]  /*45c0*/  STL [R1+0x10], R0 ;  /* 0x0000100001007387 */ /* 0x0007e20000100800 */
[----:B------:R-:W-:Y:S01]  /*45d0*/  IMAD.U32 R5, RZ, RZ, UR5 ;  /* 0x00000005ff057e24 */ /* 0x000fe2000f8e00ff */
[----:B------:R-:W-:Y:S01]  /*45e0*/  MOV R6, R16 ;  /* 0x0000001000067202 */ /* 0x000fe20000000f00 */
[----:B------:R-:W-:-:S04]  /*45f0*/  IMAD.X R25, RZ, RZ, R2, P0 ;  /* 0x000000ffff197224 */ /* 0x000fc800000e0602 */
[----:B----4-:R-:W-:-:S07]  /*4600*/  IMAD.MOV.U32 R7, RZ, RZ, R25 ;  /* 0x000000ffff077224 */ /* 0x010fce00078e0019 */
[----:B------:R-:W-:-:S07]  /*4610*/  LEPC R20, `(.L_x_99) ;  /* 0x000000001014794e */ /* 0x000fce0000000000 */
[----:B---3-5:R-:W-:Y:S05]  /*4620*/  CALL.ABS.NOINC R8 ;  /* 0x0000000008007343 */ /* 0x028fea0003c00000 */
.L_x_99:
[----:B------:R-:W0:Y:S02]  /*4630*/  LDC.64 R2, c[0x4][0x20] ;  /* 0x01000800ff027b82 */ /* 0x000e240000000a00 */
[----:B0-----:R-:W2:Y:S02]  /*4640*/  LDG.E.CONSTANT R3, desc[UR36][R2.64] ;  /* 0x0000002402037981 */ /* 0x001ea4000c1e9900 */
[----:B--2---:R-:W-:-:S04]  /*4650*/  LOP3.LUT R0, R3, R24, RZ, 0xfc, !PT ;  /* 0x0000001803007212 */ /* 0x004fc800078efcff */
[----:B------:R-:W-:-:S13]  /*4660*/  ISETP.NE.AND P0, PT, R0, -0x1, PT ;  /* 0xffffffff0000780c */ /* 0x000fda0003f05270 */
[----:B------:R-:W-:Y:S05]  /*4670*/  @!P0 BRA `(.L_x_100) ;  /* 0x0000000000ac8947 */ /* 0x000fea0003800000 */
[----:B------:R-:W-:-:S07]  /*4680*/  LOP3.LUT R26, RZ, R24, RZ, 0x33, !PT ;  /* 0x00000018ff1a7212 */ /* 0x000fce00078e33ff */
.L_x_105:
[----:B------:R-:W-:Y:S01]  /*4690*/  MOV R2, 0x0 ;  /* 0x0000000000027802 */ /* 0x000fe20000000f00 */
[----:B------:R-:W0:Y:S01]  /*46a0*/  LDCU.64 UR4, c[0x4][0xb0] ;  /* 0x01001600ff0477ac */ /* 0x000e220008000a00 */
[----:B------:R-:W-:Y:S02]  /*46b0*/  CS2R R6, SRZ ;  /* 0x0000000000067805 */ /* 0x000fe4000001ff00 */
[----:B------:R1:W2:Y:S01]  /*46c0*/  LDC.64 R8, c[0x4][R2] ;  /* 0x0100000002087b82 */ /* 0x0002a20000000a00 */
[----:B0-----:R-:W-:Y:S02]  /*46d0*/  IMAD.U32 R4, RZ, RZ, UR4 ;  /* 0x00000004ff047e24 */ /* 0x001fe4000f8e00ff */
[----:B-1----:R-:W-:-:S07]  /*46e0*/  IMAD.U32 R5, RZ, RZ, UR5 ;  /* 0x00000005ff057e24 */ /* 0x002fce000f8e00ff */
[----:B------:R-:W-:-:S07]  /*46f0*/  LEPC R20, `(.L_x_101) ;  /* 0x000000001014794e */ /* 0x000fce0000000000 */
[----:B--2---:R-:W-:Y:S05]  /*4700*/  CALL.ABS.NOINC R8 ;  /* 0x0000000008007343 */ /* 0x004fea0003c00000 */
.L_x_101:
[----:B------:R-:W0:Y:S01]  /*4710*/  LDC.64 R10, c[0x4][0x20] ;  /* 0x01000800ff0a7b82 */ /* 0x000e220000000a00 */
[----:B------:R-:W1:Y:S01]  /*4720*/  LDCU.64 UR4, c[0x4][0xb8] ;  /* 0x01001700ff0477ac */ /* 0x000e620008000a00 */
[----:B0-----:R-:W2:Y:S06]  /*4730*/  LDG.E R0, desc[UR36][R10.64] ;  /* 0x000000240a007981 */ /* 0x001eac000c1e1900 */
[----:B------:R0:W3:Y:S01]  /*4740*/  LDC.64 R8, c[0x4][R2] ;  /* 0x0100000002087b82 */ /* 0x0000e20000000a00 */
[----:B-1----:R-:W-:Y:S01]  /*4750*/  IMAD.U32 R4, RZ, RZ, UR4 ;  /* 0x00000004ff047e24 */ /* 0x002fe2000f8e00ff */
[----:B------:R-:W-:Y:S01]  /*4760*/  MOV R6, R16 ;  /* 0x0000001000067202 */ /* 0x000fe20000000f00 */
[----:B------:R-:W-:-:S02]  /*4770*/  IMAD.U32 R5, RZ, RZ, UR5 ;  /* 0x00000005ff057e24 */ /* 0x000fc4000f8e00ff */
[----:B------:R-:W-:Y:S01]  /*4780*/  IMAD.MOV.U32 R7, RZ, RZ, R25 ;  /* 0x000000ffff077224 */ /* 0x000fe200078e0019 */
[----:B--23--:R0:W-:Y:S06]  /*4790*/  STL [R1+0x10], R0 ;  /* 0x0000100001007387 */ /* 0x00c1ec0000100800 */
[----:B------:R-:W-:-:S07]  /*47a0*/  LEPC R20, `(.L_x_102) ;  /* 0x000000001014794e */ /* 0x000fce0000000000 */
[----:B0-----:R-:W-:Y:S05]  /*47b0*/  CALL.ABS.NOINC R8 ;  /* 0x0000000008007343 */ /* 0x001fea0003c00000 */
.L_x_102:
[----:B------:R0:W-:Y:S01]  /*47c0*/  STL [R1+0x10], R18 ;  /* 0x0000101201007387 */ /* 0x0001e20000100800 */
[----:B------:R0:W1:Y:S01]  /*47d0*/  LDC.64 R8, c[0x4][R2] ;  /* 0x0100000002087b82 */ /* 0x0000620000000a00 */
[----:B------:R-:W2:Y:S01]  /*47e0*/  LDCU.64 UR4, c[0x4][0xc0] ;  /* 0x01001800ff0477ac */ /* 0x000ea20008000a00 */
[----:B------:R-:W-:Y:S02]  /*47f0*/  IMAD.MOV.U32 R6, RZ, RZ, R16 ;  /* 0x000000ffff067224 */ /* 0x000fe400078e0010 */
[----:B------:R-:W-:Y:S02]  /*4800*/  IMAD.MOV.U32 R7, RZ, RZ, R25 ;  /* 0x000000ffff077224 */ /* 0x000fe400078e0019 */
[----:B--2---:R-:W-:Y:S02]  /*4810*/  IMAD.U32 R4, RZ, RZ, UR4 ;  /* 0x00000004ff047e24 */ /* 0x004fe4000f8e00ff */
[----:B0-----:R-:W-:-:S07]  /*4820*/  IMAD.U32 R5, RZ, RZ, UR5 ;  /* 0x00000005ff057e24 */ /* 0x001fce000f8e00ff */
[----:B------:R-:W-:-:S07]  /*4830*/  LEPC R20, `(.L_x_103) ;  /* 0x000000001014794e */ /* 0x000fce0000000000 */
[----:B-1----:R-:W-:Y:S05]  /*4840*/  CALL.ABS.NOINC R8 ;  /* 0x0000000008007343 */ /* 0x002fea0003c00000 */
.L_x_103:
[----:B------:R0:W-:Y:S01]  /*4850*/  STL [R1+0x10], R26 ;  /* 0x0000101a01007387 */ /* 0x0001e20000100800 */
[----:B------:R-:W1:Y:S01]  /*4860*/  LDC.64 R2, c[0x4][R2] ;  /* 0x0100000002027b82 */ /* 0x000e620000000a00 */
[----:B------:R-:W2:Y:S01]  /*4870*/  LDCU.64 UR4, c[0x4][0xc8] ;  /* 0x01001900ff0477ac */ /* 0x000ea20008000a00 */
[----:B------:R-:W-:Y:S02]  /*4880*/  IMAD.MOV.U32 R6, RZ, RZ, R16 ;  /* 0x000000ffff067224 */ /* 0x000fe400078e0010 */
[----:B------:R-:W-:Y:S01]  /*4890*/  IMAD.MOV.U32 R7, RZ, RZ, R25 ;  /* 0x000000ffff077224 */ /* 0x000fe200078e0019 */
[----:B--2---:R-:W-:Y:S01]  /*48a0*/  MOV R4, UR4 ;  /* 0x0000000400047c02 */ /* 0x004fe20008000f00 */
[----:B0-----:R-:W-:-:S07]  /*48b0*/  IMAD.U32 R5, RZ, RZ, UR5 ;  /* 0x00000005ff057e24 */ /* 0x001fce000f8e00ff */
[----:B------:R-:W-:-:S07]  /*48c0*/  LEPC R20, `(.L_x_104) ;  /* 0x000000001014794e */ /* 0x000fce0000000000 */
[----:B-1----:R-:W-:Y:S05]  /*48d0*/  CALL.ABS.NOINC R2 ;  /* 0x0000000002007343 */ /* 0x002fea0003c00000 */
.L_x_104:
[----:B------:R-:W0:Y:S02]  /*48e0*/  LDC.64 R2, c[0x4][0x20] ;  /* 0x01000800ff027b82 */ /* 0x000e240000000a00 */
[----:B0-----:R-:W2:Y:S02]  /*48f0*/  LDG.E.CONSTANT R3, desc[UR36][R2.64] ;  /* 0x0000002402037981 */ /* 0x001ea4000c1e9900 */
[----:B--2---:R-:W-:-:S04]  /*4900*/  LOP3.LUT R0, R3, R24, RZ, 0xfc, !PT ;  /* 0x0000001803007212 */ /* 0x004fc800078efcff */
[----:B------:R-:W-:-:S13]  /*4910*/  ISETP.NE.AND P0, PT, R0, -0x1, PT ;  /* 0xffffffff0000780c */ /* 0x000fda0003f05270 */
[----:B------:R-:W-:Y:S05]  /*4920*/  @P0 BRA `(.L_x_105) ;  /* 0xfffffffc00580947 */ /* 0x000fea000383ffff */
.L_x_100:
[----:B------:R-:W0:Y:S08]  /*4930*/  LDC.64 R4, c[0x4][0x18] ;  /* 0x01000600ff047b82 */ /* 0x000e300000000a00 */
[----:B------:R-:W1:Y:S08]  /*4940*/  LDC.64 R2, c[0x4][0x10] ;  /* 0x01000400ff027b82 */ /* 0x000e700000000a00 */
[----:B------:R-:W2:Y:S01]  /*4950*/  S2UR UR5, SR_CgaCtaId ;  /* 0x00000000000579c3 */ /* 0x000ea20000008800 */
[----:B------:R-:W-:Y:S01]  /*4960*/  UMOV UR4, 0x400 ;  /* 0x0000040000047882 */ /* 0x000fe20000000000 */
[----:B------:R-:W-:Y:S01]  /*4970*/  ISETP.NE.AND P0, PT, RZ, UR38, PT ;  /* 0x00000026ff007c0c */ /* 0x000fe2000bf05270 */
[----:B------:R-:W3:Y:S01]  /*4980*/  LDCU.64 UR6, c[0x4][0xd0] ;  /* 0x01001a00ff0677ac */ /* 0x000ee20008000a00 */
[----:B0-----:R-:W4:Y:S04]  /*4990*/  LDG.E R5, desc[UR36][R4.64] ;  /* 0x0000002404057981 */ /* 0x001f28000c1e1900 */
[----:B-1----:R-:W4:Y:S01]  /*49a0*/  LDG.E R0, desc[UR36][R2.64] ;  /* 0x0000002402007981 */ /* 0x002f22000c1e1900 */
[----:B--2---:R-:W-:Y:S01]  /*49b0*/  ULEA UR4, UR5, UR4, 0x18 ;  /* 0x0000000405047291 */ /* 0x004fe2000f8ec0ff */
[----:B----4-:R-:W-:-:S05]  /*49c0*/  LOP3.LUT R6, R5, 0xfffffffe, R0, 0x80, !PT ;  /* 0xfffffffe05067812 */ /* 0x010fca00078e8000 */
[----:B------:R-:W-:-:S05]  /*49d0*/  IMAD.IADD R6, R5, 0x1, R6 ;  /* 0x0000000105067824 */ /* 0x000fca00078e0206 */
[----:B------:R-:W-:-:S04]  /*49e0*/  LOP3.LUT R7, R6, R5, RZ, 0x3c, !PT ;  /* 0x0000000506077212 */ /* 0x000fc800078e3cff */
[----:B------:R-:W-:-:S04]  /*49f0*/  LOP3.LUT R7, R7, 0xfffffffe, R0, 0x80, !PT ;  /* 0xfffffffe07077812 */ /* 0x000fc800078e8000 */
[--C-:B------:R-:W-:Y:S02]  /*4a00*/  LOP3.LUT R0, R0, R5, R7.reuse, 0xf4, !PT ;  /* 0x0000000500007212 */ /* 0x100fe400078ef407 */
[----:B------:R-:W0:Y:S01]  /*4a10*/  LDS.64 R4, [UR4] ;  /* 0x00000004ff047984 */ /* 0x000e220008000a00 */
[----:B------:R-:W-:Y:S02]  /*4a20*/  SHF.R.U32.HI R7, RZ, UR38, R7 ;  /* 0x00000026ff077c19 */ /* 0x000fe40008011607 */
[----:B------:R-:W-:Y:S02]  /*4a30*/  SHF.R.U32.HI R0, RZ, R23, R0 ;  /* 0x00000017ff007219 */ /* 0x000fe40000011600 */
[----:B------:R-:W-:Y:S02]  /*4a40*/  LOP3.LUT R7, R7, 0x1, RZ, 0xc0, !PT ;  /* 0x0000000107077812 */ /* 0x000fe400078ec0ff */
[----:B------:R-:W-:Y:S02]  /*4a50*/  LOP3.LUT R9, R0, 0x1, RZ, 0xc0, !PT ;  /* 0x0000000100097812 */ /* 0x000fe400078ec0ff */
[----:B------:R-:W-:-:S03]  /*4a60*/  SEL R0, R7, RZ, P0 ;  /* 0x000000ff07007207 */ /* 0x000fc60000000000 */
[----:B------:R1:W5:Y:S01]  /*4a70*/  ATOMG.E.OR.STRONG.GPU PT, RZ, desc[UR36][R2.64], R9 ;  /* 0x8000000902ff79a8 */ /* 0x000362000b1ef124 */
[----:B------:R-:W-:Y:S02]  /*4a80*/  IMAD.MOV.U32 R6, RZ, RZ, R16 ;  /* 0x000000ffff067224 */ /* 0x000fe400078e0010 */
[----:B------:R-:W-:Y:S02]  /*4a90*/  IMAD.IADD R0, R17, 0x1, R0 ;  /* 0x0000000111007824 */ /* 0x000fe400078e0200 */
[----:B------:R-:W-:Y:S01]  /*4aa0*/  IMAD.MOV.U32 R7, RZ, RZ, R25 ;  /* 0x000000ffff077224 */ /* 0x000fe200078e0019 */
[----:B-1----:R-:W-:-:S06]  /*4ab0*/  MOV R2, 0x0 ;  /* 0x0000000000027802 */ /* 0x002fcc0000000f00 */
[----:B------:R-:W1:Y:S01]  /*4ac0*/  LDC.64 R2, c[0x4][R2] ;  /* 0x0100000002027b82 */ /* 0x000e620000000a00 */
[----:B0-----:R-:W-:Y:S01]  /*4ad0*/  LOP3.LUT R0, R4, R0, R5, 0x60, !PT ;  /* 0x0000000004007212 */ /* 0x001fe200078e6005 */
[----:B---3--:R-:W-:Y:S01]  /*4ae0*/  IMAD.U32 R5, RZ, RZ, UR7 ;  /* 0x00000007ff057e24 */ /* 0x008fe2000f8e00ff */
[----:B------:R-:W-:-:S03]  /*4af0*/  MOV R4, UR6 ;  /* 0x0000000600047c02 */ /* 0x000fc60008000f00 */
[----:B------:R0:W-:Y:S04]  /*4b00*/  STS [UR4], R0 ;  /* 0x00000000ff007988 */ /* 0x0001e80008000804 */
[----:B------:R0:W-:Y:S02]  /*4b10*/  STL [R1+0x10], R0 ;  /* 0x0000100001007387 */ /* 0x0001e40000100800 */
[----:B------:R-:W-:-:S07]  /*4b20*/  LEPC R20, `(.L_x_79) ;  /* 0x000000001014794e */ /* 0x000fce0000000000 */
[----:B01---5:R-:W-:Y:S05]  /*4b30*/  CALL.ABS.NOINC R2 ;  /* 0x0000000002007343 */ /* 0x023fea0003c00000 */
.L_x_79:
[----:B------:R-:W-:Y:S05]  /*4b40*/  WARPSYNC.ALL ;  /* 0x0000000000007948 */ /* 0x000fea0003800000 */
[----:B------:R-:W-:Y:S06]  /*4b50*/  BAR.SYNC.DEFER_BLOCKING 0x0 ;  /* 0x0000000000007b1d */ /* 0x000fec0000010000 */
[----:B------:R-:W3:Y:S02]  /*4b60*/  LDG.E R0, desc[UR36][R28.64] ;  /* 0x000000241c007981 */ /* 0x000ee4000c1e1900 */
[----:B------:R-:W0:Y:S01]  /*4b70*/  S2UR UR5, SR_CgaCtaId ;  /* 0x00000000000579c3 */ /* 0x000e220000008800 */
[----:B------:R-:W-:-:S02]  /*4b80*/  UMOV UR4, 0x400 ;  /* 0x0000040000047882 */ /* 0x000fc40000000000 */
[----:B0-----:R-:W-:-:S09]  /*4b90*/  ULEA UR4, UR5, UR4, 0x18 ;  /* 0x0000000405047291 */ /* 0x001fd2000f8ec0ff */
[----:B-12---:R-:W0:Y:S02]  /*4ba0*/  LDS R3, [UR4] ;  /* 0x00000004ff037984 */ /* 0x006e240008000800 */
[----:B0-----:R-:W-:-:S04]  /*4bb0*/  SHF.R.U32.HI R3, RZ, R22, R3 ;  /* 0x00000016ff037219 */ /* 0x001fc80000011603 */
[----:B------:R-:W-:-:S05]  /*4bc0*/  LOP3.LUT R3, R3, 0x1, RZ, 0xc0, !PT ;  /* 0x0000000103037812 */ /* 0x000fca00078ec0ff */
[----:B---3--:R-:W-:-:S05]  /*4bd0*/  IMAD.IADD R3, R3, 0x1, R0 ;  /* 0x0000000103037824 */ /* 0x008fca00078e0200 */
[----:B------:R-:W-:Y:S01]  /*4be0*/  STG.E desc[UR36][R28.64], R3 ;  /* 0x000000031c007986 */ /* 0x000fe2000c101924 */
[----:B------:R-:W-:Y:S05]  /*4bf0*/  EXIT ;  /* 0x000000000000794d */ /* 0x000fea0003800000 */
.L_x_106:
[----:B------:R-:W-:-:S00]  /*4c00*/  BRA `(.L_x_106) ;  /* 0xfffffffc00fc7947 */ /* 0x000fc0000383ffff */
[----:B------:R-:W-:-:S00]  /*4c10*/  NOP ;  /* 0x0000000000007918 */ /* 0x000fc00000000000 */
        /* <DEDUP_REMOVED lines=14> */
.L_x_108:


//--------------------- .text._Z24bit_stream_add1_parallelPjS_S_m --------------------------
	.section	.text._Z24bit_stream_add1_parallelPjS_S_m,"ax",@progbits
	.align	128
        .global         _Z24bit_stream_add1_parallelPjS_S_m
        .type           _Z24bit_stream_add1_parallelPjS_S_m,@function
        .size           _Z24bit_stream_add1_parallelPjS_S_m,(.L_x_109 - _Z24bit_stream_add1_parallelPjS_S_m)
        .other          _Z24bit_stream_add1_parallelPjS_S_m,@"STO_CUDA_ENTRY STV_DEFAULT"
_Z24bit_stream_add1_parallelPjS_S_m:
.text._Z24bit_stream_add1_parallelPjS_S_m:
[----:B------:R-:W-:Y:S01]  /*0000*/  LDC R1, c[0x0][0x37c] ;  /* 0x0000df00ff017b82 */ /* 0x000fe20000000800 */
[----:B------:R-:W-:Y:S05]  /*0010*/  EXIT ;  /* 0x000000000000794d */ /* 0x000fea0003800000 */
.L_x_107:
        /* <DEDUP_REMOVED lines=14> */
.L_x_109:


//--------------------- .nv.global.init           --------------------------
	.section	.nv.global.init,"aw",@progbits
.nv.global.init:
	.type		$str$16,@object
	.size		$str$16,($str$13 - $str$16)
$str$16:
        /*0000*/ 	.byte	0x25, 0x75, 0x0a, 0x29, 0x00
	.type		$str$13,@object
	.size		$str$13,($str$14 - $str$13)
$str$13:
        /*0005*/ 	.byte	0x77, 0x61, 0x69, 0x74, 0x3a, 0x00
	.type		$str$14,@object
	.size		$str$14,($str$15 - $str$14)
$str$14:
        /*000b*/ 	.byte	0x28, 0x6e, 0x75, 0x6d, 0x3a, 0x25, 0x75, 0x00
	.type		$str$15,@object
	.size		$str$15,($str - $str$15)
$str$15:
        /*0013*/ 	.byte	0x63, 0x6f, 0x75, 0x6e, 0x74, 0x3a, 0x25, 0x75, 0x00
	.type		$str,@object
	.size		$str,($str$2 - $str)
$str:
        /*001c*/ 	.byte	0x6d, 0x75, 0x78, 0x74, 0x65, 0x3a, 0x25, 0x64, 0x0a, 0x00
	.type		$str$2,@object
	.size		$str$2,($str$3 - $str$2)
$str$2:
        /*0026*/ 	.byte	0x6d, 0x75, 0x78, 0x74, 0x65, 0x32, 0x3a, 0x25, 0x64, 0x0a, 0x00
	.type		$str$3,@object
	.size		$str$3,($str$1 - $str$3)
$str$3:
        /*0031*/ 	.byte	0x70, 0x72, 0x6f, 0x70, 0x61, 0x5f, 0x6c, 0x6f, 0x63, 0x6b, 0x3a, 0x25, 0x64, 0x0a, 0x00
	.type		$str$1,@object
	.size		$str$1,($str$17 - $str$1)
$str$1:
        /*0040*/ 	.byte	0x6d, 0x75, 0x78, 0x74, 0x65, 0x5f, 0x77, 0x68, 0x69, 0x6c, 0x65, 0x3a, 0x25, 0x64, 0x0a, 0x00
	.type		$str$17,@object
	.size		$str$17,($str$12 - $str$17)
$str$17:
        /*0050*/ 	.byte	0x63, 0x61, 0x72, 0x72, 0x79, 0x5f, 0x62, 0x6c, 0x6f, 0x63, 0x6b, 0x3a, 0x25, 0x75, 0x0a, 0x00
	.type		$str$12,@object
	.size		$str$12,($str$4 - $str$12)
$str$12:
        /*0060*/ 	.byte	0x66, 0x6c, 0x61, 0x67, 0x5f, 0x67, 0x6c, 0x6f, 0x62, 0x61, 0x6c, 0x3a, 0x25, 0x75, 0x0a, 0x00
	.type		$str$4,@object
	.size		$str$4,($str$5 - $str$4)
$str$4:
        /*0070*/ 	.byte	0x70, 0x72, 0x6f, 0x70, 0x61, 0x5f, 0x6c, 0x6f, 0x63, 0x6b, 0x32, 0x3a, 0x25, 0x64, 0x0a, 0x00
	.type		$str$5,@object
	.size		$str$5,($str$11 - $str$5)
$str$5:
        /*0080*/ 	.byte	0x63, 0x61, 0x72, 0x72, 0x79, 0x5f, 0x62, 0x6c, 0x6f, 0x63, 0x6b, 0x5f, 0x74, 0x6d, 0x70, 0x3a
        /*0090*/ 	.byte	0x25, 0x75, 0x0a, 0x00
	.type		$str$11,@object
	.size		$str$11,($str$8 - $str$11)
$str$11:
        /*0094*/ 	.byte	0x63, 0x61, 0x72, 0x72, 0x79, 0x5f, 0x62, 0x6c, 0x6f, 0x63, 0x6b, 0x5f, 0x70, 0x72, 0x65, 0x3a
        /*00a4*/ 	.byte	0x25, 0x75, 0x0a, 0x00
	.type		$str$8,@object
	.size		$str$8,($str$9 - $str$8)
$str$8:
        /*00a8*/ 	.byte	0x63, 0x61, 0x72, 0x72, 0x79, 0x5f, 0x62, 0x6c, 0x6f, 0x63, 0x6b, 0x5f, 0x30, 0x5f, 0x30, 0x3a
        /*00b8*/ 	.byte	0x20, 0x25, 0x75, 0x0a, 0x00
	.type		$str$9,@object
	.size		$str$9,($str$10 - $str$9)
$str$9:
        /*00bd*/ 	.byte	0x63, 0x61, 0x72, 0x72, 0x79, 0x5f, 0x62, 0x6c, 0x6f, 0x63, 0x6b, 0x5f, 0x78, 0x5f, 0x31, 0x2d
        /*00cd*/ 	.byte	0x3a, 0x20, 0x25, 0x75, 0x0a, 0x00
	.type		$str$10,@object
	.size		$str$10,($str$7 - $str$10)
$str$10:
        /*00d3*/ 	.byte	0x63, 0x61, 0x72, 0x72, 0x79, 0x5f, 0x62, 0x6c, 0x6f, 0x63, 0x6b, 0x5f, 0x31, 0x2d, 0x5f, 0x30
        /*00e3*/ 	.byte	0x3a, 0x20, 0x25, 0x75, 0x0a, 0x00
	.type		$str$7,@object
	.size		$str$7,($str$6 - $str$7)
$str$7:
        /*00e9*/ 	.byte	0x2f, 0x74, 0x6d, 0x70, 0x2f, 0x73, 0x61, 0x73, 0x73, 0x5f, 0x63, 0x75, 0x5f, 0x31, 0x66, 0x71
        /*00f9*/ 	.byte	0x34, 0x64, 0x74, 0x61, 0x71, 0x2f, 0x6b, 0x2e, 0x63, 0x75, 0x00
	.type		$str$6,@object
	.size		$str$6,(__unnamed_1 - $str$6)
$str$6:
        /*0104*/ 	.byte	0x43, 0x48, 0x45, 0x43, 0x4b, 0x5f, 0x4c, 0x4f, 0x43, 0x4b, 0x28, 0x66, 0x6c, 0x61, 0x67, 0x5f
        /*0114*/ 	.byte	0x67, 0x6c, 0x6f, 0x62, 0x61, 0x6c, 0x2c, 0x20, 0x30, 0x29, 0x20, 0x21, 0x3d, 0x20, 0x30, 0x00
	.type		__unnamed_1,@object
	.size		__unnamed_1,(.L_6 - __unnamed_1)
__unnamed_1:
        /*0124*/ 	.byte	0x76, 0x6f, 0x69, 0x64, 0x20, 0x62, 0x69, 0x74, 0x5f, 0x73, 0x74, 0x72, 0x65, 0x61, 0x6d, 0x5f
        /*0134*/ 	.byte	0x61, 0x64, 0x64, 0x32, 0x5f, 0x70, 0x61, 0x72, 0x61, 0x6c, 0x6c, 0x65, 0x6c, 0x28, 0x75, 0x6e
        /*0144*/ 	.byte	0x73, 0x69, 0x67, 0x6e, 0x65, 0x64, 0x20, 0x69, 0x6e, 0x74, 0x20, 0x2a, 0x2c, 0x20, 0x75, 0x6e
        /*0154*/ 	.byte	0x73, 0x69, 0x67, 0x6e, 0x65, 0x64, 0x20, 0x69, 0x6e, 0x74, 0x20, 0x2a, 0x2c, 0x20, 0x75, 0x6e
        /*0164*/ 	.byte	0x73, 0x69, 0x67, 0x6e, 0x65, 0x64, 0x20, 0x69, 0x6e, 0x74, 0x20, 0x2a, 0x2c, 0x20, 0x75, 0x6e
        /*0174*/ 	.byte	0x73, 0x69, 0x67, 0x6e, 0x65, 0x64, 0x20, 0x6c, 0x6f, 0x6e, 0x67, 0x29, 0x00
.L_6:


//--------------------- .nv.shared._Z24bit_stream_add2_parallelPjS_S_m --------------------------
	.section	.nv.shared._Z24bit_stream_add2_parallelPjS_S_m,"aw",@nobits
	.sectionflags	@""
	.align	4
.nv.shared._Z24bit_stream_add2_parallelPjS_S_m:
	.zero		1040


//--------------------- .nv.shared.reserved.0     --------------------------
	.section	.nv.shared.reserved.0,"aw",@nobits
	.weak		__nv_reservedSMEM_offset_0_alias
	.size		__nv_reservedSMEM_offset_0_alias, 0, 64
	.other		__nv_reservedSMEM_offset_0_alias,@"STO_CUDA_RESERVED_SHARED STV_DEFAULT"
__nv_reservedSMEM_offset_0_alias:
	.zero		0
	.zero		64


//--------------------- .nv.global                --------------------------
	.section	.nv.global,"aw",@nobits
	.align	4
.nv.global:
	.type		carry_global,@object
	.size		carry_global,(propagate_global_lock - carry_global)
carry_global:
	.zero		4
	.type		propagate_global_lock,@object
	.size		propagate_global_lock,(flag_global - propagate_global_lock)
propagate_global_lock:
	.zero		4
	.type		flag_global,@object
	.size		flag_global,(propagate_global - flag_global)
flag_global:
	.zero		4
	.type		propagate_global,@object
	.size		propagate_global,(flag_global_lock - propagate_global)
propagate_global:
	.zero		4
	.type		flag_global_lock,@object
	.size		flag_global_lock,(carry_global_lock - flag_global_lock)
flag_global_lock:
	.zero		4
	.type		carry_global_lock,@object
	.size		carry_global_lock,(.L_3 - carry_global_lock)
carry_global_lock:
	.zero		4
.L_3:


//--------------------- .nv.constant0._Z24bit_stream_add2_parallelPjS_S_m --------------------------
	.section	.nv.constant0._Z24bit_stream_add2_parallelPjS_S_m,"a",@progbits
	.sectionflags	@""
	.align	4
.nv.constant0._Z24bit_stream_add2_parallelPjS_S_m:
	.zero		928


//--------------------- .nv.constant0._Z24bit_stream_add1_parallelPjS_S_m --------------------------
	.section	.nv.constant0._Z24bit_stream_add1_parallelPjS_S_m,"a",@progbits
	.sectionflags	@""
	.align	4
.nv.constant0._Z24bit_stream_add1_parallelPjS_S_m:
	.zero		928


//--------------------- SYMBOLS --------------------------

	.type		.nv.reservedSmem.offset0,@object
	.size		.nv.reservedSmem.offset0,0x4
	.type		.nv.reservedSmem.cap,@object
	.size		.nv.reservedSmem.cap,0x4
	.type		vprintf,@function
	.type		__assertfail,@function
